def attn_fwd(
    Q,
    K,
    V,
    Out,
    Lse,
    sm_scale,
    stride_qz,
    stride_qh,
    stride_qm,
    stride_qk,
    stride_kz,
    stride_kh,
    stride_kn,
    stride_kk,
    stride_vz,
    stride_vh,
    stride_vn,
    stride_vk,
    stride_oz,
    stride_oh,
    stride_om,
    stride_ok,
    seqlen_q,
    seqlen_k,
    BLOCK_M: tl.constexpr,
    BLOCK_N: tl.constexpr,
    HEAD_DIM: tl.constexpr,
    CAUSAL: tl.constexpr,
):
    start_m = tl.program_id(0)
    off_hz = tl.program_id(1)
    q_off = off_hz * stride_qh
    k_off = off_hz * stride_kh
    v_off = off_hz * stride_vh
    offs_m = start_m * BLOCK_M + tl.arange(0, BLOCK_M)
    offs_d = tl.arange(0, HEAD_DIM)
    offs_n = tl.arange(0, BLOCK_N)
    q_ptrs = Q + q_off + offs_m[:, None] * stride_qm + offs_d[None, :] * stride_qk
    k_ptrs = K + k_off + offs_d[:, None] * stride_kk + offs_n[None, :] * stride_kn
    v_ptrs = V + v_off + offs_n[:, None] * stride_vn + offs_d[None, :] * stride_vk
    m_i = tl.full([BLOCK_M], float("-inf"), dtype=tl.float32)
    l_i = tl.zeros([BLOCK_M], dtype=tl.float32) + 1.0
    acc = tl.zeros([BLOCK_M, HEAD_DIM], dtype=tl.float32)
    q = tl.load(q_ptrs)
    acc, l_i, m_i = _attn_fwd_inner(
        acc,
        l_i,
        m_i,
        q,
        k_ptrs,
        v_ptrs,
        sm_scale,
        stride_kn,
        stride_vn,
        start_m,
        seqlen_k,
        BLOCK_M,
        BLOCK_N,
        HEAD_DIM,
        CAUSAL,
    )
    acc = acc / l_i[:, None]
    lse = m_i + tl.math.log2(l_i) / 1.4426950408889634
    o_ptrs = (
        Out
        + off_hz * stride_oh
        + offs_m[:, None] * stride_om
        + offs_d[None, :] * stride_ok
    )
    tl.store(o_ptrs, acc.to(Out.dtype.element_ty))
    tl.store(Lse + off_hz * seqlen_q + offs_m, lse)

# config = {"BLOCK_M": 128, "BLOCK_N": 16, "HEAD_DIM": 64, "arch": "sm_90", "causal": false, "dtype": "fp16", "num_stages": 3, "num_warps": 8}
# arch = sm_90


// ===== COMPILED SASS (sm_90a) =====

	.target	sm_90a

	.elftype	@"ET_EXEC"


//--------------------- .note.nv.tkinfo           --------------------------
	.section	.note.nv.tkinfo,"",@"SHT_NOTE"
	.sectionflags	@"SHF_NOTE_NV_TKINFO"
	.tkinfo
        /*0018*/ 	.word	0x00000002
        /*0030*/ 	.string	""
        /*0030*/ 	.string	"ptxas"
        /*0030*/ 	.string	"Cuda compilation tools, release 13.0, V13.0.88"
        /*0030*/ 	.string	"Build cuda_13.0.r13.0/compiler.36424714_0"
        /*0030*/ 	.string	"-v  -suppress-debug-info  -lineinfo  -arch sm_90a "



//--------------------- .note.nv.cuinfo           --------------------------
	.section	.note.nv.cuinfo,"",@"SHT_NOTE"
	.sectionflags	@"SHF_NOTE_NV_CUINFO"
        /*0018*/ 	.short	0x0002
        /*001a*/ 	.short	0x005a
        /*001c*/ 	.short	0x0082
	.zero		2


//--------------------- .nv.info                  --------------------------
	.section	.nv.info,"",@"SHT_CUDA_INFO"
	.align	4


	//----- nvinfo : EIATTR_REGCOUNT
	.align		4
        /*0000*/ 	.byte	0x04, 0x2f
        /*0002*/ 	.short	(.L_2 - .L_1)
	.align		4
.L_1:
        /*0004*/ 	.word	index@(attn_fwd)
        /*0008*/ 	.word	0x00000050


	//----- nvinfo : EIATTR_FRAME_SIZE
	.align		4
.L_2:
        /*000c*/ 	.byte	0x04, 0x11
        /*000e*/ 	.short	(.L_4 - .L_3)
	.align		4
.L_3:
        /*0010*/ 	.word	index@(attn_fwd)
        /*0014*/ 	.word	0x00000000


	//----- nvinfo : EIATTR_MIN_STACK_SIZE
	.align		4
.L_4:
        /*0018*/ 	.byte	0x04, 0x12
        /*001a*/ 	.short	(.L_6 - .L_5)
	.align		4
.L_5:
        /*001c*/ 	.word	index@(attn_fwd)
        /*0020*/ 	.word	0x00000000
.L_6:


//--------------------- .nv.compat                --------------------------
	.section	.nv.compat,"",@"SHT_CUDA_COMPAT_INFO"
	.align	4
        /*0000*/ 	.byte	0x02, 0x09, 0x01, 0x00, 0x02, 0x02, 0x04, 0x00, 0x02, 0x05, 0x05, 0x00, 0x03, 0x07, 0x01, 0x01
        /*0010*/ 	.byte	0x02, 0x03, 0x00, 0x00, 0x02, 0x06, 0x01, 0x00, 0x04, 0x0b, 0x08, 0x00, 0x00, 0x00, 0x00, 0x00
        /*0020*/ 	.byte	0x00, 0x00, 0x00, 0x00


//--------------------- .nv.info.attn_fwd         --------------------------
	.section	.nv.info.attn_fwd,"",@"SHT_CUDA_INFO"
	.sectionflags	@""
	.align	4


	//----- nvinfo : EIATTR_CUDA_API_VERSION
	.align		4
        /*0000*/ 	.byte	0x04, 0x37
        /*0002*/ 	.short	(.L_8 - .L_7)
.L_7:
        /*0004*/ 	.word	0x00000082


	//----- nvinfo : EIATTR_KPARAM_INFO
	.align		4
.L_8:
        /*0008*/ 	.byte	0x04, 0x17
        /*000a*/ 	.short	(.L_10 - .L_9)
.L_9:
        /*000c*/ 	.word	0x00000000
        /*0010*/ 	.short	0x0019
        /*0012*/ 	.short	0x0080
        /*0014*/ 	.byte	0x00, 0xf4, 0x21, 0x00


	//----- nvinfo : EIATTR_KPARAM_INFO
	.align		4
.L_10:
        /*0018*/ 	.byte	0x04, 0x17
        /*001a*/ 	.short	(.L_12 - .L_11)
.L_11:
        /*001c*/ 	.word	0x00000000
        /*0020*/ 	.short	0x0018
        /*0022*/ 	.short	0x0078
        /*0024*/ 	.byte	0x00, 0xf4, 0x21, 0x00


	//----- nvinfo : EIATTR_KPARAM_INFO
	.align		4
.L_12:
        /*0028*/ 	.byte	0x04, 0x17
        /*002a*/ 	.short	(.L_14 - .L_13)
.L_13:
        /*002c*/ 	.word	0x00000000
        /*0030*/ 	.short	0x0017
        /*0032*/ 	.short	0x0070
        /*0034*/ 	.byte	0x00, 0xf0, 0x11, 0x00


	//----- nvinfo : EIATTR_KPARAM_INFO
	.align		4
.L_14:
        /*0038*/ 	.byte	0x04, 0x17
        /*003a*/ 	.short	(.L_16 - .L_15)
.L_15:
        /*003c*/ 	.word	0x00000000
        /*0040*/ 	.short	0x0016
        /*0042*/ 	.short	0x006c
        /*0044*/ 	.byte	0x00, 0xf0, 0x11, 0x00


	//----- nvinfo : EIATTR_KPARAM_INFO
	.align		4
.L_16:
        /*0048*/ 	.byte	0x04, 0x17
        /*004a*/ 	.short	(.L_18 - .L_17)
.L_17:
        /*004c*/ 	.word	0x00000000
        /*0050*/ 	.short	0x0015
        /*0052*/ 	.short	0x0068
        /*0054*/ 	.byte	0x00, 0xf0, 0x11, 0x00


	//----- nvinfo : EIATTR_KPARAM_INFO
	.align		4
.L_18:
        /*0058*/ 	.byte	0x04, 0x17
        /*005a*/ 	.short	(.L_20 - .L_19)
.L_19:
        /*005c*/ 	.word	0x00000000
        /*0060*/ 	.short	0x0014
        /*0062*/ 	.short	0x0064
        /*0064*/ 	.byte	0x00, 0xf0, 0x11, 0x00


	//----- nvinfo : EIATTR_KPARAM_INFO
	.align		4
.L_20:
        /*0068*/ 	.byte	0x04, 0x17
        /*006a*/ 	.short	(.L_22 - .L_21)
.L_21:
        /*006c*/ 	.word	0x00000000
        /*0070*/ 	.short	0x0013
        /*0072*/ 	.short	0x0060
        /*0074*/ 	.byte	0x00, 0xf0, 0x11, 0x00


	//----- nvinfo : EIATTR_KPARAM_INFO
	.align		4
.L_22:
        /*0078*/ 	.byte	0x04, 0x17
        /*007a*/ 	.short	(.L_24 - .L_23)
.L_23:
        /*007c*/ 	.word	0x00000000
        /*0080*/ 	.short	0x0012
        /*0082*/ 	.short	0x005c
        /*0084*/ 	.byte	0x00, 0xf0, 0x11, 0x00


	//----- nvinfo : EIATTR_KPARAM_INFO
	.align		4
.L_24:
        /*0088*/ 	.byte	0x04, 0x17
        /*008a*/ 	.short	(.L_26 - .L_25)
.L_25:
        /*008c*/ 	.word	0x00000000
        /*0090*/ 	.short	0x0011
        /*0092*/ 	.short	0x0058
        /*0094*/ 	.byte	0x00, 0xf0, 0x11, 0x00


	//----- nvinfo : EIATTR_KPARAM_INFO
	.align		4
.L_26:
        /*0098*/ 	.byte	0x04, 0x17
        /*009a*/ 	.short	(.L_28 - .L_27)
.L_27:
        /*009c*/ 	.word	0x00000000
        /*00a0*/ 	.short	0x0010
        /*00a2*/ 	.short	0x0054
        /*00a4*/ 	.byte	0x00, 0xf0, 0x11, 0x00


	//----- nvinfo : EIATTR_KPARAM_INFO
	.align		4
.L_28:
        /*00a8*/ 	.byte	0x04, 0x17
        /*00aa*/ 	.short	(.L_30 - .L_29)
.L_29:
        /*00ac*/ 	.word	0x00000000
        /*00b0*/ 	.short	0x000f
        /*00b2*/ 	.short	0x0050
        /*00b4*/ 	.byte	0x00, 0xf0, 0x11, 0x00


	//----- nvinfo : EIATTR_KPARAM_INFO
	.align		4
.L_30:
        /*00b8*/ 	.byte	0x04, 0x17
        /*00ba*/ 	.short	(.L_32 - .L_31)
.L_31:
        /*00bc*/ 	.word	0x00000000
        /*00c0*/ 	.short	0x000e
        /*00c2*/ 	.short	0x004c
        /*00c4*/ 	.byte	0x00, 0xf0, 0x11, 0x00


	//----- nvinfo : EIATTR_KPARAM_INFO
	.align		4
.L_32:
        /*00c8*/ 	.byte	0x04, 0x17
        /*00ca*/ 	.short	(.L_34 - .L_33)
.L_33:
        /*00cc*/ 	.word	0x00000000
        /*00d0*/ 	.short	0x000d
        /*00d2*/ 	.short	0x0048
        /*00d4*/ 	.byte	0x00, 0xf0, 0x11, 0x00


	//----- nvinfo : EIATTR_KPARAM_INFO
	.align		4
.L_34:
        /*00d8*/ 	.byte	0x04, 0x17
        /*00da*/ 	.short	(.L_36 - .L_35)
.L_35:
        /*00dc*/ 	.word	0x00000000
        /*00e0*/ 	.short	0x000c
        /*00e2*/ 	.short	0x0044
        /*00e4*/ 	.byte	0x00, 0xf0, 0x11, 0x00


	//----- nvinfo : EIATTR_KPARAM_INFO
	.align		4
.L_36:
        /*00e8*/ 	.byte	0x04, 0x17
        /*00ea*/ 	.short	(.L_38 - .L_37)
.L_37:
        /*00ec*/ 	.word	0x00000000
        /*00f0*/ 	.short	0x000b
        /*00f2*/ 	.short	0x0040
        /*00f4*/ 	.byte	0x00, 0xf0, 0x11, 0x00


	//----- nvinfo : EIATTR_KPARAM_INFO
	.align		4
.L_38:
        /*00f8*/ 	.byte	0x04, 0x17
        /*00fa*/ 	.short	(.L_40 - .L_39)
.L_39:
        /*00fc*/ 	.word	0x00000000
        /*0100*/ 	.short	0x000a
        /*0102*/ 	.short	0x003c
        /*0104*/ 	.byte	0x00, 0xf0, 0x11, 0x00


	//----- nvinfo : EIATTR_KPARAM_INFO
	.align		4
.L_40:
        /*0108*/ 	.byte	0x04, 0x17
        /*010a*/ 	.short	(.L_42 - .L_41)
.L_41:
        /*010c*/ 	.word	0x00000000
        /*0110*/ 	.short	0x0009
        /*0112*/ 	.short	0x0038
        /*0114*/ 	.byte	0x00, 0xf0, 0x11, 0x00


	//----- nvinfo : EIATTR_KPARAM_INFO
	.align		4
.L_42:
        /*0118*/ 	.byte	0x04, 0x17
        /*011a*/ 	.short	(.L_44 - .L_43)
.L_43:
        /*011c*/ 	.word	0x00000000
        /*0120*/ 	.short	0x0008
        /*0122*/ 	.short	0x0034
        /*0124*/ 	.byte	0x00, 0xf0, 0x11, 0x00


	//----- nvinfo : EIATTR_KPARAM_INFO
	.align		4
.L_44:
        /*0128*/ 	.byte	0x04, 0x17
        /*012a*/ 	.short	(.L_46 - .L_45)
.L_45:
        /*012c*/ 	.word	0x00000000
        /*0130*/ 	.short	0x0007
        /*0132*/ 	.short	0x0030
        /*0134*/ 	.byte	0x00, 0xf0, 0x11, 0x00


	//----- nvinfo : EIATTR_KPARAM_INFO
	.align		4
.L_46:
        /*0138*/ 	.byte	0x04, 0x17
        /*013a*/ 	.short	(.L_48 - .L_47)
.L_47:
        /*013c*/ 	.word	0x00000000
        /*0140*/ 	.short	0x0006
        /*0142*/ 	.short	0x002c
        /*0144*/ 	.byte	0x00, 0xf0, 0x11, 0x00


	//----- nvinfo : EIATTR_KPARAM_INFO
	.align		4
.L_48:
        /*0148*/ 	.byte	0x04, 0x17
        /*014a*/ 	.short	(.L_50 - .L_49)
.L_49:
        /*014c*/ 	.word	0x00000000
        /*0150*/ 	.short	0x0005
        /*0152*/ 	.short	0x0028
        /*0154*/ 	.byte	0x00, 0xf0, 0x11, 0x00


	//----- nvinfo : EIATTR_KPARAM_INFO
	.align		4
.L_50:
        /*0158*/ 	.byte	0x04, 0x17
        /*015a*/ 	.short	(.L_52 - .L_51)
.L_51:
        /*015c*/ 	.word	0x00000000
        /*0160*/ 	.short	0x0004
        /*0162*/ 	.short	0x0020
        /*0164*/ 	.byte	0x00, 0xf4, 0x21, 0x00


	//----- nvinfo : EIATTR_KPARAM_INFO
	.align		4
.L_52:
        /*0168*/ 	.byte	0x04, 0x17
        /*016a*/ 	.short	(.L_54 - .L_53)
.L_53:
        /*016c*/ 	.word	0x00000000
        /*0170*/ 	.short	0x0003
        /*0172*/ 	.short	0x0018
        /*0174*/ 	.byte	0x00, 0xf4, 0x21, 0x00


	//----- nvinfo : EIATTR_KPARAM_INFO
	.align		4
.L_54:
        /*0178*/ 	.byte	0x04, 0x17
        /*017a*/ 	.short	(.L_56 - .L_55)
.L_55:
        /*017c*/ 	.word	0x00000000
        /*0180*/ 	.short	0x0002
        /*0182*/ 	.short	0x0010
        /*0184*/ 	.byte	0x00, 0xf4, 0x21, 0x00


	//----- nvinfo : EIATTR_KPARAM_INFO
	.align		4
.L_56:
        /*0188*/ 	.byte	0x04, 0x17
        /*018a*/ 	.short	(.L_58 - .L_57)
.L_57:
        /*018c*/ 	.word	0x00000000
        /*0190*/ 	.short	0x0001
        /*0192*/ 	.short	0x0008
        /*0194*/ 	.byte	0x00, 0xf4, 0x21, 0x00


	//----- nvinfo : EIATTR_KPARAM_INFO
	.align		4
.L_58:
        /*0198*/ 	.byte	0x04, 0x17
        /*019a*/ 	.short	(.L_60 - .L_59)
.L_59:
        /*019c*/ 	.word	0x00000000
        /*01a0*/ 	.short	0x0000
        /*01a2*/ 	.short	0x0000
        /*01a4*/ 	.byte	0x00, 0xf4, 0x21, 0x00


	//----- nvinfo : EIATTR_SPARSE_MMA_MASK
	.align		4
.L_60:
        /*01a8*/ 	.byte	0x03, 0x50
        /*01aa*/ 	.short	0x0000


	//----- nvinfo : EIATTR_MAXREG_COUNT
	.align		4
        /*01ac*/ 	.byte	0x03, 0x1b
        /*01ae*/ 	.short	0x00ff


	//----- nvinfo : EIATTR_NUM_BARRIERS
	.align		4
        /*01b0*/ 	.byte	0x02, 0x4c
        /*01b2*/ 	.byte	0x01
	.zero		1


	//----- nvinfo : EIATTR_MERCURY_ISA_VERSION
	.align		4
        /*01b4*/ 	.byte	0x03, 0x5f
        /*01b6*/ 	.short	0x0101


	//----- nvinfo : EIATTR_COOP_GROUP_MASK_REGIDS
	.align		4
        /*01b8*/ 	.byte	0x04, 0x29
        /*01ba*/ 	.short	(.L_62 - .L_61)


	//   ....[0]....
.L_61:
        /*01bc*/ 	.word	0xffffffff


	//   ....[1]....
        /*01c0*/ 	.word	0xffffffff


	//   ....[2]....
        /*01c4*/ 	.word	0xffffffff


	//   ....[3]....
        /*01c8*/ 	.word	0xffffffff


	//   ....[4]....
        /*01cc*/ 	.word	0xffffffff


	//   ....[5]....
        /*01d0*/ 	.word	0xffffffff


	//   ....[6]....
        /*01d4*/ 	.word	0xffffffff


	//   ....[7]....
        /*01d8*/ 	.word	0xffffffff


	//----- nvinfo : EIATTR_COOP_GROUP_INSTR_OFFSETS
	.align		4
.L_62:
        /*01dc*/ 	.byte	0x04, 0x28
        /*01de*/ 	.short	(.L_64 - .L_63)


	//   ....[0]....
.L_63:
        /*01e0*/ 	.word	0x00001680


	//   ....[1]....
        /*01e4*/ 	.word	0x000016c0


	//   ....[2]....
        /*01e8*/ 	.word	0x00001810


	//   ....[3]....
        /*01ec*/ 	.word	0x00001850


	//   ....[4]....
        /*01f0*/ 	.word	0x00001910


	//   ....[5]....
        /*01f4*/ 	.word	0x00001930


	//   ....[6]....
        /*01f8*/ 	.word	0x00001cf0


	//   ....[7]....
        /*01fc*/ 	.word	0x00001d20


	//----- nvinfo : EIATTR_EXIT_INSTR_OFFSETS
	.align		4
.L_64:
        /*0200*/ 	.byte	0x04, 0x1c
        /*0202*/ 	.short	(.L_66 - .L_65)


	//   ....[0]....
.L_65:
        /*0204*/ 	.word	0x00003790


	//   ....[1]....
        /*0208*/ 	.word	0x000037c0


	//----- nvinfo : EIATTR_REQNTID
	.align		4
.L_66:
        /*020c*/ 	.byte	0x04, 0x10
        /*020e*/ 	.short	(.L_68 - .L_67)
.L_67:
        /*0210*/ 	.word	0x00000100
        /*0214*/ 	.word	0x00000001
        /*0218*/ 	.word	0x00000001


	//----- nvinfo : EIATTR_CBANK_PARAM_SIZE
	.align		4
.L_68:
        /*021c*/ 	.byte	0x03, 0x19
        /*021e*/ 	.short	0x0088


	//----- nvinfo : EIATTR_PARAM_CBANK
	.align		4
        /*0220*/ 	.byte	0x04, 0x0a
        /*0222*/ 	.short	(.L_70 - .L_69)
	.align		4
.L_69:
        /*0224*/ 	.word	index@(.nv.constant0.attn_fwd)
        /*0228*/ 	.short	0x0210
        /*022a*/ 	.short	0x0088


	//----- nvinfo : EIATTR_SW_WAR
	.align		4
.L_70:
        /*022c*/ 	.byte	0x04, 0x36
        /*022e*/ 	.short	(.L_72 - .L_71)
.L_71:
        /*0230*/ 	.word	0x00000008
.L_72:


//--------------------- .nv.callgraph             --------------------------
	.section	.nv.callgraph,"",@"SHT_CUDA_CALLGRAPH"
	.align	4
	.sectionentsize	8
	.align		4
        /*0000*/ 	.word	0x00000000
	.align		4
        /*0004*/ 	.word	0xffffffff
	.align		4
        /*0008*/ 	.word	0x00000000
	.align		4
        /*000c*/ 	.word	0xfffffffe
	.align		4
        /*0010*/ 	.word	0x00000000
	.align		4
        /*0014*/ 	.word	0xfffffffd
	.align		4
        /*0018*/ 	.word	0x00000000
	.align		4
        /*001c*/ 	.word	0xfffffffc


//--------------------- .nv.constant4             --------------------------
	.section	.nv.constant4,"a",@progbits
	.align	8
	.align		8
.nv.constant4:
        /*0000*/ 	.dword	_$_str


//--------------------- .text.attn_fwd            --------------------------
	.section	.text.attn_fwd,"ax",@progbits
	.align	128
        .global         attn_fwd
        .type           attn_fwd,@function
        .size           attn_fwd,(.L_x_3 - attn_fwd)
        .other          attn_fwd,@"STO_CUDA_ENTRY STV_DEFAULT"
attn_fwd:
.text.attn_fwd:
[----:B------:R-:W-:Y:S01]  /*0000*/  LDC R1, c[0x0][0x28] ;  /* 0x00000a00ff017b82 */ /* 0x000fe20000000800 */
[----:B------:R-:W0:Y:S07]  /*0010*/  S2R R4, SR_TID.X ;  /* 0x0000000000047919 */ /* 0x000e2e0000002100 */
[----:B------:R-:W1:Y:S01]  /*0020*/  S2UR UR6, SR_CTAID.Y ;  /* 0x00000000000679c3 */ /* 0x000e620000002600 */
[----:B------:R-:W-:Y:S01]  /*0030*/  ULDC.64 UR4, c[0x0][0x240] ;  /* 0x0000900000047ab9 */ /* 0x000fe20000000a00 */
[----:B------:R-:W-:Y:S01]  /*0040*/  ULDC.64 UR20, c[0x0][0x208] ;  /* 0x0000820000147ab9 */ /* 0x000fe20000000a00 */
[----:B------:R-:W2:Y:S05]  /*0050*/  S2R R0, SR_CTAID.X ;  /* 0x0000000000007919 */ /* 0x000eaa0000002500 */
[----:B------:R-:W3:Y:S08]  /*0060*/  LDC R11, c[0x0][0x248] ;  /* 0x00009200ff0b7b82 */ /* 0x000ef00000000800 */
[----:B------:R-:W4:Y:S01]  /*0070*/  LDC.64 R8, c[0x0][0x210] ;  /* 0x00008400ff087b82 */ /* 0x000f220000000a00 */
[----:B-1----:R-:W-:-:S04]  /*0080*/  UIMAD UR4, UR6, UR4, URZ ;  /* 0x00000004060472a4 */ /* 0x002fc8000f8e023f */
[----:B------:R-:W-:Y:S01]  /*0090*/  USHF.L.U32 UR7, UR4, 0x1, URZ ;  /* 0x0000000104077899 */ /* 0x000fe2000800063f */
[----:B0-----:R-:W-:Y:S02]  /*00a0*/  LOP3.LUT R3, R4, 0x7f, RZ, 0xc0, !PT ;  /* 0x0000007f04037812 */ /* 0x001fe400078ec0ff */
[----:B------:R-:W-:-:S03]  /*00b0*/  SHF.R.U32.HI R2, RZ, 0x7, R4 ;  /* 0x00000007ff027819 */ /* 0x000fc60000011604 */
[----:B--2---:R-:W-:Y:S01]  /*00c0*/  IMAD R3, R0, 0x80, R3 ;  /* 0x0000008000037824 */ /* 0x004fe200078e0203 */
[----:B------:R-:W-:-:S03]  /*00d0*/  SGXT.U32 R2, R2, 0x1 ;  /* 0x000000010202781a */ /* 0x000fc60000000000 */
[----:B------:R-:W-:Y:S01]  /*00e0*/  IMAD R0, R3, UR5, RZ ;  /* 0x0000000503007c24 */ /* 0x000fe2000f8e02ff */
[----:B------:R-:W-:Y:S01]  /*00f0*/  UIMAD.WIDE UR4, UR4, 0x2, URZ ;  /* 0x00000002040478a5 */ /* 0x000fe2000f8e023f */
[----:B---3--:R-:W-:Y:S02]  /*0100*/  IMAD R6, R2, R11, RZ ;  /* 0x0000000b02067224 */ /* 0x008fe400078e02ff */
[C---:B------:R-:W-:Y:S02]  /*0110*/  IMAD.SHL.U32 R7, R0.reuse, 0x2, RZ ;  /* 0x0000000200077824 */ /* 0x040fe400078e00ff */
[----:B------:R-:W-:-:S03]  /*0120*/  IMAD.HI R0, R0, 0x2, RZ ;  /* 0x0000000200007827 */ /* 0x000fc600078e02ff */
[----:B----4-:R-:W-:Y:S01]  /*0130*/  IADD3 R7, P0, P1, R7, UR7, R8 ;  /* 0x0000000707077c10 */ /* 0x010fe2000f91e008 */
[----:B------:R-:W-:-:S03]  /*0140*/  IMAD R8, R11, 0x2, R6 ;  /* 0x000000020b087824 */ /* 0x000fc600078e0206 */
[----:B------:R-:W-:Y:S01]  /*0150*/  IADD3.X R0, R0, UR5, R9, P0, P1 ;  /* 0x0000000500007c10 */ /* 0x000fe200087e2409 */
[C---:B------:R-:W-:Y:S01]  /*0160*/  IMAD R10, R11.reuse, 0x2, R8 ;  /* 0x000000020b0a7824 */ /* 0x040fe200078e0208 */
[-C--:B------:R-:W-:Y:S02]  /*0170*/  LEA R12, P0, R6, R7.reuse, 0x1 ;  /* 0x00000007060c7211 */ /* 0x080fe400078008ff */
[-C--:B------:R-:W-:Y:S01]  /*0180*/  LEA R14, P1, R8, R7.reuse, 0x1 ;  /* 0x00000007080e7211 */ /* 0x080fe200078208ff */
[C---:B------:R-:W-:Y:S01]  /*0190*/  IMAD R22, R11.reuse, 0x2, R10 ;  /* 0x000000020b167824 */ /* 0x040fe200078e020a */
[-C--:B------:R-:W-:Y:S02]  /*01a0*/  LEA.HI.X.SX32 R13, R6, R0.reuse, 0x1, P0 ;  /* 0x00000000060d7211 */ /* 0x080fe400000f0eff */
[-C--:B------:R-:W-:Y:S02]  /*01b0*/  LEA R16, P0, R10, R7.reuse, 0x1 ;  /* 0x000000070a107211 */ /* 0x080fe400078008ff */
[-C--:B------:R-:W-:Y:S01]  /*01c0*/  LEA.HI.X.SX32 R15, R8, R0.reuse, 0x1, P1 ;  /* 0x00000000080f7211 */ /* 0x080fe200008f0eff */
[----:B------:R0:W2:Y:S01]  /*01d0*/  LDG.E.U16 R5, desc[UR20][R12.64] ;  /* 0x000000140c057981 */ /* 0x0000a2000c1e1500 */
[-C--:B------:R-:W-:Y:S01]  /*01e0*/  LEA.HI.X.SX32 R17, R10, R0.reuse, 0x1, P0 ;  /* 0x000000000a117211 */ /* 0x080fe200000f0eff */
[C---:B------:R-:W-:Y:S01]  /*01f0*/  IMAD R10, R11.reuse, 0x2, R22 ;  /* 0x000000020b0a7824 */ /* 0x040fe200078e0216 */
[CC--:B------:R-:W-:Y:S01]  /*0200*/  LEA R18, P0, R22.reuse, R7.reuse, 0x1 ;  /* 0x0000000716127211 */ /* 0x0c0fe200078008ff */
[----:B------:R1:W3:Y:S02]  /*0210*/  LDG.E.U16 R6, desc[UR20][R14.64] ;  /* 0x000000140e067981 */ /* 0x0002e4000c1e1500 */
[C---:B------:R-:W-:Y:S01]  /*0220*/  IMAD R24, R11.reuse, 0x2, R10 ;  /* 0x000000020b187824 */ /* 0x040fe200078e020a */
[-C--:B------:R-:W-:Y:S01]  /*0230*/  LEA.HI.X.SX32 R19, R22, R0.reuse, 0x1, P0 ;  /* 0x0000000016137211 */ /* 0x080fe200000f0eff */
[----:B------:R4:W5:Y:S01]  /*0240*/  LDG.E.U16 R8, desc[UR20][R16.64] ;  /* 0x0000001410087981 */ /* 0x000962000c1e1500 */
[-C--:B------:R-:W-:Y:S01]  /*0250*/  LEA R20, P1, R10, R7.reuse, 0x1 ;  /* 0x000000070a147211 */ /* 0x080fe200078208ff */
[C---:B0-----:R-:W-:Y:S01]  /*0260*/  IMAD R12, R11.reuse, 0x2, R24 ;  /* 0x000000020b0c7824 */ /* 0x041fe200078e0218 */
[C---:B------:R-:W-:Y:S01]  /*0270*/  LEA R22, P0, R24.reuse, R7, 0x1 ;  /* 0x0000000718167211 */ /* 0x040fe200078008ff */
[----:B------:R0:W5:Y:S02]  /*0280*/  LDG.E.U16 R9, desc[UR20][R18.64] ;  /* 0x0000001412097981 */ /* 0x000164000c1e1500 */
[----:B-1----:R-:W-:Y:S01]  /*0290*/  IMAD R14, R11, 0x2, R12 ;  /* 0x000000020b0e7824 */ /* 0x002fe200078e020c */
[----:B------:R-:W-:-:S02]  /*02a0*/  LEA.HI.X.SX32 R23, R24, R0, 0x1, P0 ;  /* 0x0000000018177211 */ /* 0x000fc400000f0eff */
[-C--:B------:R-:W-:Y:S02]  /*02b0*/  LEA R24, P0, R12, R7.reuse, 0x1 ;  /* 0x000000070c187211 */ /* 0x080fe400078008ff */
[C---:B------:R-:W-:Y:S02]  /*02c0*/  LEA R30, R11.reuse, R14, 0x1 ;  /* 0x0000000e0b1e7211 */ /* 0x040fe400078e08ff */
[-C--:B------:R-:W-:Y:S02]  /*02d0*/  LEA.HI.X.SX32 R21, R10, R0.reuse, 0x1, P1 ;  /* 0x000000000a157211 */ /* 0x080fe400008f0eff */
[-C--:B------:R-:W-:Y:S01]  /*02e0*/  LEA.HI.X.SX32 R25, R12, R0.reuse, 0x1, P0 ;  /* 0x000000000c197211 */ /* 0x080fe200000f0eff */
[C---:B----4-:R-:W-:Y:S01]  /*02f0*/  IMAD R16, R11.reuse, 0x2, R30 ;  /* 0x000000020b107824 */ /* 0x050fe200078e021e */
[-C--:B------:R-:W-:Y:S01]  /*0300*/  LEA R26, P0, R14, R7.reuse, 0x1 ;  /* 0x000000070e1a7211 */ /* 0x080fe200078008ff */
[----:B------:R1:W4:Y:S01]  /*0310*/  LDG.E.U16 R10, desc[UR20][R20.64] ;  /* 0x00000014140a7981 */ /* 0x000322000c1e1500 */
[----:B------:R-:W-:Y:S01]  /*0320*/  LEA R28, P1, R30, R7, 0x1 ;  /* 0x000000071e1c7211 */ /* 0x000fe200078208ff */
[----:B0-----:R-:W-:Y:S01]  /*0330*/  IMAD R18, R11, 0x2, R16 ;  /* 0x000000020b127824 */ /* 0x001fe200078e0210 */
[-C--:B------:R-:W-:Y:S01]  /*0340*/  LEA.HI.X.SX32 R27, R14, R0.reuse, 0x1, P0 ;  /* 0x000000000e1b7211 */ /* 0x080fe200000f0eff */
[----:B------:R0:W5:Y:S01]  /*0350*/  LDG.E.U16 R12, desc[UR20][R22.64] ;  /* 0x00000014160c7981 */ /* 0x000162000c1e1500 */
[----:B------:R-:W-:-:S02]  /*0360*/  LEA.HI.X.SX32 R29, R30, R0, 0x1, P1 ;  /* 0x000000001e1d7211 */ /* 0x000fc400008f0eff */
[CC--:B------:R-:W-:Y:S01]  /*0370*/  LEA R30, P0, R16.reuse, R7.reuse, 0x1 ;  /* 0x00000007101e7211 */ /* 0x0c0fe200078008ff */
[C---:B------:R-:W-:Y:S01]  /*0380*/  IMAD R32, R11.reuse, 0x2, R18 ;  /* 0x000000020b207824 */ /* 0x040fe200078e0212 */
[----:B------:R-:W5:Y:S02]  /*0390*/  LDG.E.U16 R14, desc[UR20][R26.64] ;  /* 0x000000141a0e7981 */ /* 0x000f64000c1e1500 */
[-C--:B------:R-:W-:Y:S02]  /*03a0*/  LEA.HI.X.SX32 R31, R16, R0.reuse, 0x1, P0 ;  /* 0x00000000101f7211 */ /* 0x080fe400000f0eff */
[CC--:B-1----:R-:W-:Y:S01]  /*03b0*/  LEA R20, P0, R18.reuse, R7.reuse, 0x1 ;  /* 0x0000000712147211 */ /* 0x0c2fe200078008ff */
[----:B------:R1:W3:Y:S03]  /*03c0*/  LDG.E.U16 R15, desc[UR20][R28.64] ;  /* 0x000000141c0f7981 */ /* 0x0002e6000c1e1500 */
[----:B------:R-:W-:Y:S01]  /*03d0*/  LEA.HI.X.SX32 R21, R18, R0, 0x1, P0 ;  /* 0x0000000012157211 */ /* 0x000fe200000f0eff */
[C---:B------:R-:W-:Y:S01]  /*03e0*/  IMAD R18, R11.reuse, 0x2, R32 ;  /* 0x000000020b127824 */ /* 0x040fe200078e0220 */
[----:B------:R1:W5:Y:S03]  /*03f0*/  LDG.E.U16 R13, desc[UR20][R24.64] ;  /* 0x00000014180d7981 */ /* 0x000366000c1e1500 */
[C---:B------:R-:W-:Y:S01]  /*0400*/  IMAD R34, R11.reuse, 0x2, R18 ;  /* 0x000000020b227824 */ /* 0x040fe200078e0212 */
[----:B0-----:R-:W-:Y:S01]  /*0410*/  LEA R22, P0, R32, R7, 0x1 ;  /* 0x0000000720167211 */ /* 0x001fe200078008ff */
[----:B------:R0:W5:Y:S02]  /*0420*/  LDG.E.U16 R16, desc[UR20][R30.64] ;  /* 0x000000141e107981 */ /* 0x000164000c1e1500 */
[----:B-1----:R-:W-:-:S02]  /*0430*/  IMAD R28, R11, 0x2, R34 ;  /* 0x000000020b1c7824 */ /* 0x002fc400078e0222 */
[----:B------:R-:W5:Y:S02]  /*0440*/  LDG.E.U16 R17, desc[UR20][R20.64] ;  /* 0x0000001414117981 */ /* 0x000f64000c1e1500 */
[----:B------:R-:W-:Y:S01]  /*0450*/  IMAD R36, R11, 0x2, R28 ;  /* 0x000000020b247824 */ /* 0x000fe200078e021c */
[----:B------:R-:W-:-:S03]  /*0460*/  LEA.HI.X.SX32 R23, R32, R0, 0x1, P0 ;  /* 0x0000000020177211 */ /* 0x000fc600000f0eff */
[C---:B------:R-:W-:Y:S01]  /*0470*/  IMAD R38, R11.reuse, 0x2, R36 ;  /* 0x000000020b267824 */ /* 0x040fe200078e0224 */
[-C--:B------:R-:W-:Y:S02]  /*0480*/  LEA R26, P0, R34, R7.reuse, 0x1 ;  /* 0x00000007221a7211 */ /* 0x080fe400078008ff */
[-C--:B------:R-:W-:Y:S01]  /*0490*/  LEA R24, P1, R18, R7.reuse, 0x1 ;  /* 0x0000000712187211 */ /* 0x080fe200078208ff */
[----:B------:R-:W-:Y:S01]  /*04a0*/  IMAD R40, R11, 0x2, R38 ;  /* 0x000000020b287824 */ /* 0x000fe200078e0226 */
[-C--:B------:R-:W-:Y:S02]  /*04b0*/  LEA.HI.X.SX32 R27, R34, R0.reuse, 0x1, P0 ;  /* 0x00000000221b7211 */ /* 0x080fe400000f0eff */
[-C--:B------:R-:W-:Y:S02]  /*04c0*/  LEA.HI.X.SX32 R25, R18, R0.reuse, 0x1, P1 ;  /* 0x0000000012197211 */ /* 0x080fe400008f0eff */
[CC--:B0-----:R-:W-:Y:S01]  /*04d0*/  LEA R30, P0, R28.reuse, R7.reuse, 0x1 ;  /* 0x000000071c1e7211 */ /* 0x0c1fe200078008ff */
[----:B------:R0:W5:Y:S03]  /*04e0*/  LDG.E.U16 R18, desc[UR20][R22.64] ;  /* 0x0000001416127981 */ /* 0x000166000c1e1500 */
[----:B------:R-:W-:Y:S01]  /*04f0*/  LEA.HI.X.SX32 R31, R28, R0, 0x1, P0 ;  /* 0x000000001c1f7211 */ /* 0x000fe200000f0eff */
[----:B------:R1:W5:Y:S01]  /*0500*/  LDG.E.U16 R19, desc[UR20][R24.64] ;  /* 0x0000001418137981 */ /* 0x000362000c1e1500 */
[----:B------:R-:W-:-:S02]  /*0510*/  LEA R32, P0, R36, R7, 0x1 ;  /* 0x0000000724207211 */ /* 0x000fc400078008ff */
[-C--:B------:R-:W-:Y:S01]  /*0520*/  LEA R34, P1, R38, R7.reuse, 0x1 ;  /* 0x0000000726227211 */ /* 0x080fe200078208ff */
[----:B------:R1:W5:Y:S01]  /*0530*/  LDG.E.U16 R21, desc[UR20][R30.64] ;  /* 0x000000141e157981 */ /* 0x000362000c1e1500 */
[C---:B0-----:R-:W-:Y:S02]  /*0540*/  LEA R22, R11.reuse, R40, 0x1 ;  /* 0x000000280b167211 */ /* 0x041fe400078e08ff */
[-C--:B------:R-:W-:Y:S01]  /*0550*/  LEA.HI.X.SX32 R33, R36, R0.reuse, 0x1, P0 ;  /* 0x0000000024217211 */ /* 0x080fe200000f0eff */
[----:B------:R0:W5:Y:S02]  /*0560*/  LDG.E.U16 R20, desc[UR20][R26.64] ;  /* 0x000000141a147981 */ /* 0x000164000c1e1500 */
[C---:B------:R-:W-:Y:S01]  /*0570*/  IMAD R42, R11.reuse, 0x2, R22 ;  /* 0x000000020b2a7824 */ /* 0x040fe200078e0216 */
[C---:B-1----:R-:W-:Y:S01]  /*0580*/  LEA R24, P0, R40.reuse, R7, 0x1 ;  /* 0x0000000728187211 */ /* 0x042fe200078008ff */
[----:B------:R1:W5:Y:S02]  /*0590*/  LDG.E.U16 R28, desc[UR20][R32.64] ;  /* 0x00000014201c7981 */ /* 0x000364000c1e1500 */
[----:B------:R-:W-:Y:S01]  /*05a0*/  IMAD R44, R11, 0x2, R42 ;  /* 0x000000020b2c7824 */ /* 0x000fe200078e022a */
[----:B------:R-:W-:-:S03]  /*05b0*/  LEA.HI.X.SX32 R25, R40, R0, 0x1, P0 ;  /* 0x0000000028197211 */ /* 0x000fc600000f0eff */
[C---:B------:R-:W-:Y:S01]  /*05c0*/  IMAD R40, R11.reuse, 0x2, R44 ;  /* 0x000000020b287824 */ /* 0x040fe200078e022c */
[-C--:B------:R-:W-:Y:S01]  /*05d0*/  LEA.HI.X.SX32 R35, R38, R0.reuse, 0x1, P1 ;  /* 0x0000000026237211 */ /* 0x080fe200008f0eff */
[----:B------:R-:W5:Y:S01]  /*05e0*/  LDG.E.U16 R36, desc[UR20][R24.64] ;  /* 0x0000001418247981 */ /* 0x000f62000c1e1500 */
[-C--:B------:R-:W-:Y:S01]  /*05f0*/  LEA R38, P1, R44, R7.reuse, 0x1 ;  /* 0x000000072c267211 */ /* 0x080fe200078208ff */
[C---:B------:R-:W-:Y:S01]  /*0600*/  IMAD R30, R11.reuse, 0x2, R40 ;  /* 0x000000020b1e7824 */ /* 0x040fe200078e0228 */
[----:B0-----:R-:W-:Y:S01]  /*0610*/  LEA R26, P0, R22, R7, 0x1 ;  /* 0x00000007161a7211 */ /* 0x001fe200078008ff */
[----:B------:R0:W5:Y:S01]  /*0620*/  LDG.E.U16 R29, desc[UR20][R34.64] ;  /* 0x00000014221d7981 */ /* 0x000162000c1e1500 */
[----:B------:R-:W-:Y:S01]  /*0630*/  LEA.HI.X.SX32 R39, R44, R0, 0x1, P1 ;  /* 0x000000002c277211 */ /* 0x000fe200008f0eff */
[----:B------:R-:W-:-:S04]  /*0640*/  IMAD R44, R11, 0x2, R30 ;  /* 0x000000020b2c7824 */ /* 0x000fc800078e021e */
[----:B------:R-:W-:Y:S01]  /*0650*/  IMAD R46, R11, 0x2, R44 ;  /* 0x000000020b2e7824 */ /* 0x000fe200078e022c */
[----:B------:R-:W-:-:S03]  /*0660*/  LEA.HI.X.SX32 R27, R22, R0, 0x1, P0 ;  /* 0x00000000161b7211 */ /* 0x000fc600000f0eff */
[C---:B------:R-:W-:Y:S01]  /*0670*/  IMAD R48, R11.reuse, 0x2, R46 ;  /* 0x000000020b307824 */ /* 0x040fe200078e022e */
[-C--:B------:R-:W-:Y:S01]  /*0680*/  LEA R22, P1, R46, R7.reuse, 0x1 ;  /* 0x000000072e167211 */ /* 0x080fe200078208ff */
[----:B------:R-:W5:Y:S02]  /*0690*/  LDG.E.U16 R37, desc[UR20][R26.64] ;  /* 0x000000141a257981 */ /* 0x000f64000c1e1500 */
[C---:B------:R-:W-:Y:S01]  /*06a0*/  IMAD R50, R11.reuse, 0x2, R48 ;  /* 0x000000020b327824 */ /* 0x040fe200078e0230 */
[-C--:B-1----:R-:W-:Y:S02]  /*06b0*/  LEA R32, P0, R40, R7.reuse, 0x1 ;  /* 0x0000000728207211 */ /* 0x082fe400078008ff */
[----:B------:R-:W-:Y:S02]  /*06c0*/  LEA.HI.X.SX32 R23, R46, R0, 0x1, P1 ;  /* 0x000000002e177211 */ /* 0x000fe400008f0eff */
[----:B------:R-:W-:Y:S02]  /*06d0*/  LEA R46, R11, R50, 0x1 ;  /* 0x000000320b2e7211 */ /* 0x000fe400078e08ff */
[----:B------:R-:W-:Y:S01]  /*06e0*/  LEA.HI.X.SX32 R33, R40, R0, 0x1, P0 ;  /* 0x0000000028217211 */ /* 0x000fe200000f0eff */
[----:B------:R-:W5:Y:S01]  /*06f0*/  LDG.E.U16 R45, desc[UR20][R22.64] ;  /* 0x00000014162d7981 */ /* 0x000f62000c1e1500 */
[----:B0-----:R-:W-:-:S03]  /*0700*/  LEA R34, P0, R30, R7, 0x1 ;  /* 0x000000071e227211 */ /* 0x001fc600078008ff */
[----:B------:R0:W5:Y:S01]  /*0710*/  LDG.E.U16 R40, desc[UR20][R38.64] ;  /* 0x0000001426287981 */ /* 0x000162000c1e1500 */
[----:B------:R-:W-:-:S03]  /*0720*/  LEA.HI.X.SX32 R35, R30, R0, 0x1, P0 ;  /* 0x000000001e237211 */ /* 0x000fc600000f0eff */
[----:B------:R1:W5:Y:S01]  /*0730*/  LDG.E.U16 R41, desc[UR20][R32.64] ;  /* 0x0000001420297981 */ /* 0x000362000c1e1500 */
[----:B0-----:R-:W-:Y:S01]  /*0740*/  IMAD R38, R11, 0x2, R46 ;  /* 0x000000020b267824 */ /* 0x001fe200078e022e */
[-C--:B------:R-:W-:Y:S02]  /*0750*/  LEA R24, P0, R48, R7.reuse, 0x1 ;  /* 0x0000000730187211 */ /* 0x080fe400078008ff */
[----:B------:R0:W5:Y:S02]  /*0760*/  LDG.E.U16 R43, desc[UR20][R34.64] ;  /* 0x00000014222b7981 */ /* 0x000164000c1e1500 */
[----:B------:R-:W-:-:S04]  /*0770*/  LEA R30, P1, R38, R7, 0x1 ;  /* 0x00000007261e7211 */ /* 0x000fc800078208ff */
[----:B------:R-:W-:-:S05]  /*0780*/  LEA.HI.X.SX32 R31, R38, R0, 0x1, P1 ;  /* 0x00000000261f7211 */ /* 0x000fca00008f0eff */
[----:B------:R-:W5:Y:S01]  /*0790*/  LDG.E.U16 R49, desc[UR20][R30.64] ;  /* 0x000000141e317981 */ /* 0x000f62000c1e1500 */
[----:B------:R-:W-:Y:S01]  /*07a0*/  LEA.HI.X.SX32 R25, R48, R0, 0x1, P0 ;  /* 0x0000000030197211 */ /* 0x000fe200000f0eff */
[----:B------:R-:W-:Y:S01]  /*07b0*/  IMAD R48, R11, 0x2, R38 ;  /* 0x000000020b307824 */ /* 0x000fe200078e0226 */
[----:B------:R-:W-:-:S03]  /*07c0*/  LEA R26, P0, R50, R7, 0x1 ;  /* 0x00000007321a7211 */ /* 0x000fc600078008ff */
[----:B------:R0:W5:Y:S01]  /*07d0*/  LDG.E.U16 R47, desc[UR20][R24.64] ;  /* 0x00000014182f7981 */ /* 0x000162000c1e1500 */
[-C--:B------:R-:W-:Y:S02]  /*07e0*/  LEA.HI.X.SX32 R27, R50, R0.reuse, 0x1, P0 ;  /* 0x00000000321b7211 */ /* 0x080fe400000f0eff */
[CC--:B-1----:R-:W-:Y:S01]  /*07f0*/  LEA R32, P0, R48.reuse, R7.reuse, 0x1 ;  /* 0x0000000730207211 */ /* 0x0c2fe200078008ff */
[C---:B------:R-:W-:Y:S02]  /*0800*/  IMAD R38, R11.reuse, 0x2, R48 ;  /* 0x000000020b267824 */ /* 0x040fe400078e0230 */
[----:B------:R1:W5:Y:S01]  /*0810*/  LDG.E.U16 R26, desc[UR20][R26.64] ;  /* 0x000000141a1a7981 */ /* 0x000362000c1e1500 */
[-C--:B------:R-:W-:Y:S02]  /*0820*/  LEA.HI.X.SX32 R33, R48, R0.reuse, 0x1, P0 ;  /* 0x0000000030217211 */ /* 0x080fe400000f0eff */
[-C--:B------:R-:W-:Y:S01]  /*0830*/  LEA R22, P0, R42, R7.reuse, 0x1 ;  /* 0x000000072a167211 */ /* 0x080fe200078008ff */
[----:B------:R-:W-:Y:S01]  /*0840*/  IMAD R11, R11, 0x2, R38 ;  /* 0x000000020b0b7824 */ /* 0x000fe200078e0226 */
[----:B0-----:R-:W-:Y:S01]  /*0850*/  LEA R34, P1, R38, R7, 0x1 ;  /* 0x0000000726227211 */ /* 0x001fe200078208ff */
[----:B------:R-:W5:Y:S01]  /*0860*/  LDG.E.U16 R32, desc[UR20][R32.64] ;  /* 0x0000001420207981 */ /* 0x000f62000c1e1500 */
[----:B------:R-:W-:-:S02]  /*0870*/  LEA.HI.X.SX32 R23, R42, R0, 0x1, P0 ;  /* 0x000000002a177211 */ /* 0x000fc400000f0eff */
[-C--:B------:R-:W-:Y:S02]  /*0880*/  LEA R24, P0, R44, R7.reuse, 0x1 ;  /* 0x000000072c187211 */ /* 0x080fe400078008ff */
[-C--:B------:R-:W-:Y:S02]  /*0890*/  LEA.HI.X.SX32 R35, R38, R0.reuse, 0x1, P1 ;  /* 0x0000000026237211 */ /* 0x080fe400008f0eff */
[-C--:B------:R-:W-:Y:S01]  /*08a0*/  LEA.HI.X.SX32 R25, R44, R0.reuse, 0x1, P0 ;  /* 0x000000002c197211 */ /* 0x080fe200000f0eff */
[----:B------:R0:W5:Y:S01]  /*08b0*/  LDG.E.U16 R23, desc[UR20][R22.64] ;  /* 0x0000001416177981 */ /* 0x000162000c1e1500 */
[CC--:B------:R-:W-:Y:S02]  /*08c0*/  LEA R30, P1, R46.reuse, R7.reuse, 0x1 ;  /* 0x000000072e1e7211 */ /* 0x0c0fe400078208ff */
[----:B------:R-:W-:Y:S01]  /*08d0*/  LEA R38, P0, R11, R7, 0x1 ;  /* 0x000000070b267211 */ /* 0x000fe200078008ff */
[----:B------:R-:W5:Y:S01]  /*08e0*/  LDG.E.U16 R34, desc[UR20][R34.64] ;  /* 0x0000001422227981 */ /* 0x000f62000c1e1500 */
[----:B------:R-:W-:-:S02]  /*08f0*/  LEA.HI.X.SX32 R31, R46, R0, 0x1, P1 ;  /* 0x000000002e1f7211 */ /* 0x000fc400008f0eff */
[----:B------:R-:W-:Y:S01]  /*0900*/  LEA.HI.X.SX32 R39, R11, R0, 0x1, P0 ;  /* 0x000000000b277211 */ /* 0x000fe200000f0eff */
[----:B------:R0:W5:Y:S04]  /*0910*/  LDG.E.U16 R7, desc[UR20][R24.64] ;  /* 0x0000001418077981 */ /* 0x000168000c1e1500 */
[----:B------:R-:W5:Y:S04]  /*0920*/  LDG.E.U16 R30, desc[UR20][R30.64] ;  /* 0x000000141e1e7981 */ /* 0x000f68000c1e1500 */
[----:B------:R-:W5:Y:S01]  /*0930*/  LDG.E.U16 R38, desc[UR20][R38.64] ;  /* 0x0000001426267981 */ /* 0x000f62000c1e1500 */
[----:B------:R-:W0:Y:S01]  /*0940*/  S2UR UR7, SR_CgaCtaId ;  /* 0x00000000000779c3 */ /* 0x000e220000008800 */
[----:B------:R-:W-:-:S02]  /*0950*/  LOP3.LUT R11, R4, 0x3f, RZ, 0xc0, !PT ;  /* 0x0000003f040b7812 */ /* 0x000fc400078ec0ff */
[----:B------:R-:W-:-:S03]  /*0960*/  SHF.R.S32.HI R0, RZ, 0x7, R4 ;  /* 0x00000007ff007819 */ /* 0x000fc60000011404 */
[----:B-1----:R-:W-:Y:S01]  /*0970*/  IMAD.SHL.U32 R27, R11, 0x2, RZ ;  /* 0x000000020b1b7824 */ /* 0x002fe200078e00ff */
[----:B------:R-:W-:Y:S01]  /*0980*/  SGXT R0, R0, 0x1 ;  /* 0x000000010000781a */ /* 0x000fe20000000200 */
[----:B------:R-:W-:Y:S01]  /*0990*/  UMOV UR4, 0x400 ;  /* 0x0000040000047882 */ /* 0x000fe20000000000 */
[----:B0-----:R-:W-:Y:S02]  /*09a0*/  LOP3.LUT R22, R4, 0x40, RZ, 0xc0, !PT ;  /* 0x0000004004167812 */ /* 0x001fe400078ec0ff */
[----:B------:R-:W-:-:S05]  /*09b0*/  LOP3.LUT R27, R27, 0x90, R0, 0x78, !PT ;  /* 0x000000901b1b7812 */ /* 0x000fca00078e7800 */
[----:B------:R-:W-:Y:S01]  /*09c0*/  IMAD R0, R22, 0x80, R27 ;  /* 0x0000008016007824 */ /* 0x000fe200078e021b */
[----:B------:R-:W-:-:S04]  /*09d0*/  ULEA UR7, UR7, UR4, 0x18 ;  /* 0x0000000407077291 */ /* 0x000fc8000f8ec03f */
[----:B------:R-:W-:Y:S01]  /*09e0*/  LOP3.LUT R25, R0, 0x20, RZ, 0x3c, !PT ;  /* 0x0000002000197812 */ /* 0x000fe200078e3cff */
[----:B------:R-:W-:Y:S01]  /*09f0*/  IMAD.MOV.U32 R71, RZ, RZ, -0x800000 ;  /* 0xff800000ff477424 */ /* 0x000fe200078e00ff */
[----:B------:R-:W-:Y:S01]  /*0a00*/  MOV R68, 0x3f800000 ;  /* 0x3f80000000447802 */ /* 0x000fe20000000f00 */
[----:B------:R-:W-:Y:S01]  /*0a10*/  IMAD.MOV.U32 R72, RZ, RZ, 0x3f800000 ;  /* 0x3f800000ff487424 */ /* 0x000fe200078e00ff */
[----:B------:R-:W-:Y:S01]  /*0a20*/  CS2R R50, SRZ ;  /* 0x0000000000327805 */ /* 0x000fe2000001ff00 */
[----:B------:R-:W-:Y:S01]  /*0a30*/  IMAD.MOV.U32 R56, RZ, RZ, -0x800000 ;  /* 0xff800000ff387424 */ /* 0x000fe200078e00ff */
[----:B------:R-:W-:Y:S02]  /*0a40*/  CS2R R52, SRZ ;  /* 0x0000000000347805 */ /* 0x000fe4000001ff00 */
[----:B------:R-:W-:Y:S01]  /*0a50*/  CS2R R54, SRZ ;  /* 0x0000000000367805 */ /* 0x000fe2000001ff00 */
[----:B------:R-:W-:Y:S01]  /*0a60*/  IMAD.SHL.U32 R66, R4, 0x2, RZ ;  /* 0x0000000204427824 */ /* 0x000fe200078e00ff */
[----:B--2---:R0:W-:Y:S02]  /*0a70*/  STS.U16 [R0+UR7], R5 ;  /* 0x0000000500007988 */ /* 0x0041e40008000407 */
[----:B0-----:R-:W-:-:S02]  /*0a80*/  LOP3.LUT R5, R0, 0x60, RZ, 0x3c, !PT ;  /* 0x0000006000057812 */ /* 0x001fc400078e3cff */
[----:B----4-:R0:W-:Y:S02]  /*0a90*/  STS.U16 [R0+UR7+0x400], R10 ;  /* 0x0004000a00007988 */ /* 0x0101e40008000407 */
[----:B0-----:R-:W-:Y:S02]  /*0aa0*/  LOP3.LUT R10, R0, 0x40, RZ, 0x3c, !PT ;  /* 0x00000040000a7812 */ /* 0x001fe400078e3cff */
[----:B---3--:R-:W-:Y:S04]  /*0ab0*/  STS.U16 [R0+UR7+0x800], R15 ;  /* 0x0008000f00007988 */ /* 0x008fe80008000407 */
[----:B-----5:R-:W-:Y:S04]  /*0ac0*/  STS.U16 [R0+UR7+0xc00], R19 ;  /* 0x000c001300007988 */ /* 0x020fe80008000407 */
[----:B------:R-:W-:Y:S04]  /*0ad0*/  STS.U16 [R0+UR7+0x1000], R29 ;  /* 0x0010001d00007988 */ /* 0x000fe80008000407 */
[----:B------:R-:W-:Y:S04]  /*0ae0*/  STS.U16 [R0+UR7+0x1800], R45 ;  /* 0x0018002d00007988 */ /* 0x000fe80008000407 */
[----:B------:R-:W-:Y:S04]  /*0af0*/  STS.U16 [R0+UR7+0x1400], R40 ;  /* 0x0014002800007988 */ /* 0x000fe80008000407 */
[----:B------:R0:W-:Y:S02]  /*0b00*/  STS.U16 [R0+UR7+0x1c00], R49 ;  /* 0x001c003100007988 */ /* 0x0001e40008000407 */
[----:B0-----:R-:W0:Y:S02]  /*0b10*/  LDC R0, c[0x0][0x280] ;  /* 0x0000a000ff007b82 */ /* 0x001e240000000800 */
[----:B------:R-:W-:Y:S04]  /*0b20*/  STS.U16 [R25+UR7+0x100], R6 ;  /* 0x0001000619007988 */ /* 0x000fe80008000407 */
[----:B------:R-:W-:Y:S04]  /*0b30*/  STS.U16 [R25+UR7+0x500], R12 ;  /* 0x0005000c19007988 */ /* 0x000fe80008000407 */
[----:B------:R-:W-:Y:S04]  /*0b40*/  STS.U16 [R25+UR7+0x900], R16 ;  /* 0x0009001019007988 */ /* 0x000fe80008000407 */
[----:B------:R-:W-:Y:S01]  /*0b50*/  STS.U16 [R25+UR7+0xd00], R20 ;  /* 0x000d001419007988 */ /* 0x000fe20008000407 */
[----:B0-----:R-:W-:-:S03]  /*0b60*/  ISETP.GE.AND P0, PT, R0, 0x1, PT ;  /* 0x000000010000780c */ /* 0x001fc60003f06270 */
[----:B------:R-:W-:Y:S04]  /*0b70*/  STS.U16 [R25+UR7+0x1100], R36 ;  /* 0x0011002419007988 */ /* 0x000fe80008000407 */
[----:B------:R-:W-:Y:S04]  /*0b80*/  STS.U16 [R25+UR7+0x1500], R41 ;  /* 0x0015002919007988 */ /* 0x000fe80008000407 */
[----:B------:R-:W-:Y:S04]  /*0b90*/  STS.U16 [R25+UR7+0x1900], R47 ;  /* 0x0019002f19007988 */ /* 0x000fe80008000407 */
[----:B------:R0:W-:Y:S04]  /*0ba0*/  STS.U16 [R25+UR7+0x1d00], R32 ;  /* 0x001d002019007988 */ /* 0x0001e80008000407 */
[----:B------:R-:W-:Y:S04]  /*0bb0*/  STS.U16 [R10+UR7+0x200], R8 ;  /* 0x000200080a007988 */ /* 0x000fe80008000407 */
[----:B------:R-:W-:Y:S04]  /*0bc0*/  STS.U16 [R10+UR7+0x600], R13 ;  /* 0x0006000d0a007988 */ /* 0x000fe80008000407 */
[----:B------:R-:W-:Y:S04]  /*0bd0*/  STS.U16 [R10+UR7+0xa00], R17 ;  /* 0x000a00110a007988 */ /* 0x000fe80008000407 */
[----:B------:R-:W-:Y:S04]  /*0be0*/  STS.U16 [R10+UR7+0xe00], R21 ;  /* 0x000e00150a007988 */ /* 0x000fe80008000407 */
[----:B------:R-:W-:Y:S04]  /*0bf0*/  STS.U16 [R10+UR7+0x1200], R37 ;  /* 0x001200250a007988 */ /* 0x000fe80008000407 */
[----:B------:R-:W-:Y:S04]  /*0c00*/  STS.U16 [R10+UR7+0x1600], R43 ;  /* 0x0016002b0a007988 */ /* 0x000fe80008000407 */
[----:B------:R1:W-:Y:S04]  /*0c10*/  STS.U16 [R10+UR7+0x1a00], R26 ;  /* 0x001a001a0a007988 */ /* 0x0003e80008000407 */
[----:B------:R2:W-:Y:S01]  /*0c20*/  STS.U16 [R10+UR7+0x1e00], R34 ;  /* 0x001e00220a007988 */ /* 0x0005e20008000407 */
[----:B0-----:R-:W-:-:S03]  /*0c30*/  CS2R R24, SRZ ;  /* 0x0000000000187805 */ /* 0x001fc6000001ff00 */
[----:B------:R-:W-:Y:S01]  /*0c40*/  STS.U16 [R5+UR7+0x300], R9 ;  /* 0x0003000905007988 */ /* 0x000fe20008000407 */
[----:B------:R-:W-:-:S03]  /*0c50*/  CS2R R32, SRZ ;  /* 0x0000000000207805 */ /* 0x000fc6000001ff00 */
[----:B------:R-:W-:Y:S01]  /*0c60*/  STS.U16 [R5+UR7+0x700], R14 ;  /* 0x0007000e05007988 */ /* 0x000fe20008000407 */
[----:B-1----:R-:W-:-:S03]  /*0c70*/  CS2R R26, SRZ ;  /* 0x00000000001a7805 */ /* 0x002fc6000001ff00 */
[----:B------:R-:W-:Y:S01]  /*0c80*/  STS.U16 [R5+UR7+0xb00], R18 ;  /* 0x000b001205007988 */ /* 0x000fe20008000407 */
[----:B--2---:R-:W-:-:S03]  /*0c90*/  CS2R R34, SRZ ;  /* 0x0000000000227805 */ /* 0x004fc6000001ff00 */
[----:B------:R0:W-:Y:S01]  /*0ca0*/  STS.U16 [R5+UR7+0xf00], R28 ;  /* 0x000f001c05007988 */ /* 0x0001e20008000407 */
[----:B------:R-:W-:-:S03]  /*0cb0*/  CS2R R36, SRZ ;  /* 0x0000000000247805 */ /* 0x000fc6000001ff00 */
[----:B------:R-:W-:Y:S01]  /*0cc0*/  STS.U16 [R5+UR7+0x1300], R23 ;  /* 0x0013001705007988 */ /* 0x000fe20008000407 */
[----:B------:R-:W-:-:S03]  /*0cd0*/  CS2R R40, SRZ ;  /* 0x0000000000287805 */ /* 0x000fc6000001ff00 */
[----:B------:R-:W-:Y:S01]  /*0ce0*/  STS.U16 [R5+UR7+0x1700], R7 ;  /* 0x0017000705007988 */ /* 0x000fe20008000407 */
[----:B------:R-:W-:-:S03]  /*0cf0*/  CS2R R42, SRZ ;  /* 0x00000000002a7805 */ /* 0x000fc6000001ff00 */
[----:B------:R1:W-:Y:S01]  /*0d00*/  STS.U16 [R5+UR7+0x1b00], R30 ;  /* 0x001b001e05007988 */ /* 0x0003e20008000407 */
[----:B0-----:R-:W-:-:S03]  /*0d10*/  CS2R R28, SRZ ;  /* 0x00000000001c7805 */ /* 0x001fc6000001ff00 */
[----:B------:R0:W-:Y:S01]  /*0d20*/  STS.U16 [R5+UR7+0x1f00], R38 ;  /* 0x001f002605007988 */ /* 0x0001e20008000407 */
[----:B------:R-:W-:Y:S02]  /*0d30*/  CS2R R44, SRZ ;  /* 0x00000000002c7805 */ /* 0x000fe4000001ff00 */
[----:B------:R-:W-:Y:S02]  /*0d40*/  CS2R R46, SRZ ;  /* 0x00000000002e7805 */ /* 0x000fe4000001ff00 */
[----:B------:R-:W-:Y:S02]  /*0d50*/  CS2R R48, SRZ ;  /* 0x0000000000307805 */ /* 0x000fe4000001ff00 */
[----:B-1----:R-:W-:Y:S02]  /*0d60*/  CS2R R30, SRZ ;  /* 0x00000000001e7805 */ /* 0x002fe4000001ff00 */
[----:B0-----:R-:W-:Y:S02]  /*0d70*/  CS2R R38, SRZ ;  /* 0x0000000000267805 */ /* 0x001fe4000001ff00 */
[----:B------:R-:W-:Y:S01]  /*0d80*/  LOP3.LUT R5, R4, 0xff, RZ, 0xc0, !PT ;  /* 0x000000ff04057812 */ /* 0x000fe200078ec0ff */
[----:B------:R-:W-:Y:S06]  /*0d90*/  @!P0 BRA `(.L_x_0) ;  /* 0x00000010000c8947 */ /* 0x000fec0003800000 */
[----:B------:R-:W0:Y:S01]  /*0da0*/  LDC.64 R6, c[0x0][0x250] ;  /* 0x00009400ff067b82 */ /* 0x000e220000000a00 */
[----:B------:R-:W-:Y:S01]  /*0db0*/  SHF.R.U32.HI R8, RZ, 0x5, R4 ;  /* 0x00000005ff087819 */ /* 0x000fe20000011604 */
[----:B------:R-:W-:Y:S01]  /*0dc0*/  ULDC UR4, c[0x0][0x258] ;  /* 0x0000960000047ab9 */ /* 0x000fe20000000800 */
[----:B------:R-:W-:Y:S01]  /*0dd0*/  LOP3.LUT R9, R4, 0xc0, RZ, 0xc0, !PT ;  /* 0x000000c004097812 */ /* 0x000fe200078ec0ff */
[----:B------:R-:W-:Y:S01]  /*0de0*/  IMAD R11, R11, UR4, RZ ;  /* 0x000000040b0b7c24 */ /* 0x000fe2000f8e02ff */
[----:B------:R-:W-:Y:S01]  /*0df0*/  R2UR UR22, R8 ;  /* 0x00000000081672ca */ /* 0x000fe200000e0000 */
[----:B------:R-:W-:Y:S01]  /*0e00*/  ULDC.64 UR4, c[0x0][0x218] ;  /* 0x0000860000047ab9 */ /* 0x000fe20000000a00 */
[----:B------:R-:W-:Y:S01]  /*0e10*/  SHF.R.U32.HI R13, RZ, 0x2, R9 ;  /* 0x00000002ff0d7819 */ /* 0x000fe20000011609 */
[----:B------:R-:W1:Y:S01]  /*0e20*/  LDC.64 R64, c[0x0][0x260] ;  /* 0x00009800ff407b82 */ /* 0x000e620000000a00 */
[----:B------:R-:W-:Y:S01]  /*0e30*/  ISETP.NE.U32.AND P0, PT, R22, RZ, PT ;  /* 0x000000ff1600720c */ /* 0x000fe20003f05070 */
[C---:B------:R-:W-:Y:S01]  /*0e40*/  IMAD.SHL.U32 R10, R11.reuse, 0x2, RZ ;  /* 0x000000020b0a7824 */ /* 0x040fe200078e00ff */
[----:B------:R-:W-:Y:S01]  /*0e50*/  LOP3.LUT R12, R4, 0xf, RZ, 0xc0, !PT ;  /* 0x0000000f040c7812 */ /* 0x000fe200078ec0ff */
[----:B------:R-:W-:Y:S01]  /*0e60*/  IMAD.HI R11, R11, 0x2, RZ ;  /* 0x000000020b0b7827 */ /* 0x000fe200078e02ff */
[----:B------:R-:W-:-:S02]  /*0e70*/  SEL R15, RZ, 0x90, !P0 ;  /* 0x00000090ff0f7807 */ /* 0x000fc40004000000 */
[----:B------:R-:W-:Y:S02]  /*0e80*/  CS2R R26, SRZ ;  /* 0x00000000001a7805 */ /* 0x000fe4000001ff00 */
[----:B------:R-:W-:Y:S01]  /*0e90*/  MOV R73, 0xff800000 ;  /* 0xff80000000497802 */ /* 0x000fe20000000f00 */
[----:B------:R-:W2:Y:S01]  /*0ea0*/  LDC R24, c[0x0][0x268] ;  /* 0x00009a00ff187b82 */ /* 0x000ea20000000800 */
[----:B------:R-:W-:Y:S01]  /*0eb0*/  LOP3.LUT R66, R15, 0x17e, R66, 0x78, !PT ;  /* 0x0000017e0f427812 */ /* 0x000fe200078e7842 */
[----:B------:R-:W-:Y:S01]  /*0ec0*/  IMAD.MOV.U32 R72, RZ, RZ, 0x3f800000 ;  /* 0x3f800000ff487424 */ /* 0x000fe200078e00ff */
[----:B------:R-:W-:Y:S01]  /*0ed0*/  CS2R R28, SRZ ;  /* 0x00000000001c7805 */ /* 0x000fe2000001ff00 */
[----:B------:R-:W-:Y:S01]  /*0ee0*/  IMAD.MOV.U32 R74, RZ, RZ, -0x800000 ;  /* 0xff800000ff4a7424 */ /* 0x000fe200078e00ff */
[----:B------:R-:W-:Y:S01]  /*0ef0*/  CS2R R30, SRZ ;  /* 0x00000000001e7805 */ /* 0x000fe2000001ff00 */
[----:B------:R-:W-:Y:S01]  /*0f00*/  IMAD.MOV.U32 R67, RZ, RZ, RZ ;  /* 0x000000ffff437224 */ /* 0x000fe200078e00ff */
[----:B------:R-:W-:Y:S01]  /*0f10*/  CS2R R32, SRZ ;  /* 0x0000000000207805 */ /* 0x000fe2000001ff00 */
[----:B0-----:R-:W-:Y:S01]  /*0f20*/  IMAD R8, R6, UR6, RZ ;  /* 0x0000000606087c24 */ /* 0x001fe2000f8e02ff */
[----:B------:R-:W-:Y:S01]  /*0f30*/  CS2R R34, SRZ ;  /* 0x0000000000227805 */ /* 0x000fe2000001ff00 */
[----:B------:R-:W-:Y:S01]  /*0f40*/  IMAD.SHL.U32 R6, R5, 0x2, RZ ;  /* 0x0000000205067824 */ /* 0x000fe200078e00ff */
[----:B------:R-:W-:Y:S01]  /*0f50*/  CS2R R36, SRZ ;  /* 0x0000000000247805 */ /* 0x000fe2000001ff00 */
[C---:B------:R-:W-:Y:S01]  /*0f60*/  IMAD.SHL.U32 R9, R8.reuse, 0x2, RZ ;  /* 0x0000000208097824 */ /* 0x040fe200078e00ff */
[----:B------:R-:W-:Y:S01]  /*0f70*/  CS2R R38, SRZ ;  /* 0x0000000000267805 */ /* 0x000fe2000001ff00 */
[----:B------:R-:W-:Y:S01]  /*0f80*/  IMAD.HI R8, R8, 0x2, RZ ;  /* 0x0000000208087827 */ /* 0x000fe200078e02ff */
[----:B------:R-:W-:-:S02]  /*0f90*/  LOP3.LUT R6, R6, R13, RZ, 0x3c, !PT ;  /* 0x0000000d06067212 */ /* 0x000fc400078e3cff */
[----:B------:R-:W-:Y:S02]  /*0fa0*/  CS2R R40, SRZ ;  /* 0x0000000000287805 */ /* 0x000fe4000001ff00 */
[----:B------:R-:W-:Y:S01]  /*0fb0*/  IADD3 R13, P0, P1, R10, UR4, R9 ;  /* 0x000000040a0d7c10 */ /* 0x000fe2000f91e009 */
[----:B-1----:R-:W-:Y:S01]  /*0fc0*/  IMAD R64, R64, UR6, RZ ;  /* 0x0000000640407c24 */ /* 0x002fe2000f8e02ff */
[--C-:B------:R-:W-:Y:S01]  /*0fd0*/  SHF.R.U32.HI R10, RZ, 0x6, R4.reuse ;  /* 0x00000006ff0a7819 */ /* 0x100fe20000011604 */
[----:B------:R-:W-:Y:S01]  /*0fe0*/  IMAD R12, R12, R65, RZ ;  /* 0x000000410c0c7224 */ /* 0x000fe200078e02ff */
[----:B------:R-:W-:Y:S01]  /*0ff0*/  SHF.R.U32.HI R9, RZ, 0x4, R4 ;  /* 0x00000004ff097819 */ /* 0x000fe20000011604 */
[----:B------:R-:W-:Y:S01]  /*1000*/  IMAD.MOV.U32 R69, RZ, RZ, RZ ;  /* 0x000000ffff457224 */ /* 0x000fe200078e00ff */
[----:B------:R-:W-:Y:S01]  /*1010*/  SGXT.U32 R10, R10, 0x2 ;  /* 0x000000020a0a781a */ /* 0x000fe20000000000 */
[----:B------:R-:W-:Y:S01]  /*1020*/  IMAD.HI R17, R12, 0x2, RZ ;  /* 0x000000020c117827 */ /* 0x000fe200078e02ff */
[----:B------:R-:W-:Y:S01]  /*1030*/  IADD3.X R25, R11, UR5, R8, P0, P1 ;  /* 0x000000050b197c10 */ /* 0x000fe200087e2408 */
[----:B------:R-:W-:Y:S01]  /*1040*/  ULDC.64 UR4, c[0x0][0x220] ;  /* 0x0000880000047ab9 */ /* 0x000fe20000000a00 */
[----:B------:R-:W-:Y:S01]  /*1050*/  SGXT.U32 R8, R9, 0x4 ;  /* 0x000000040908781a */ /* 0x000fe20000000000 */
[----:B------:R-:W-:Y:S01]  /*1060*/  IMAD R16, R10, R7, RZ ;  /* 0x000000070a107224 */ /* 0x000fe200078e02ff */
[----:B------:R-:W-:Y:S01]  /*1070*/  CS2R R42, SRZ ;  /* 0x00000000002a7805 */ /* 0x000fe2000001ff00 */
[----:B------:R-:W-:Y:S01]  /*1080*/  IMAD.SHL.U32 R9, R64, 0x2, RZ ;  /* 0x0000000240097824 */ /* 0x000fe200078e00ff */
[----:B------:R-:W-:Y:S01]  /*1090*/  CS2R R44, SRZ ;  /* 0x00000000002c7805 */ /* 0x000fe2000001ff00 */
[----:B------:R-:W-:Y:S01]  /*10a0*/  IMAD.SHL.U32 R10, R12, 0x2, RZ ;  /* 0x000000020c0a7824 */ /* 0x000fe200078e00ff */
[----:B------:R-:W-:Y:S01]  /*10b0*/  CS2R R46, SRZ ;  /* 0x00000000002e7805 */ /* 0x000fe2000001ff00 */
[C---:B------:R-:W-:Y:S01]  /*10c0*/  IMAD R18, R7.reuse, 0x4, R16 ;  /* 0x0000000407127824 */ /* 0x040fe200078e0210 */
[----:B------:R-:W-:Y:S01]  /*10d0*/  CS2R R48, SRZ ;  /* 0x0000000000307805 */ /* 0x000fe2000001ff00 */
[----:B------:R-:W-:Y:S01]  /*10e0*/  IMAD.HI R64, R64, 0x2, RZ ;  /* 0x0000000240407827 */ /* 0x000fe200078e02ff */
[----:B------:R-:W-:Y:S01]  /*10f0*/  IADD3 R22, P4, P5, R10, UR4, R9 ;  /* 0x000000040a167c10 */ /* 0x000fe2000fd9e009 */
[----:B------:R-:W-:Y:S01]  /*1100*/  UMOV UR4, URZ ;  /* 0x0000003f00047c82 */ /* 0x000fe20008000000 */
[----:B------:R-:W-:Y:S01]  /*1110*/  LEA R20, R7, R18, 0x2 ;  /* 0x0000001207147211 */ /* 0x000fe200078e10ff */
[----:B--2---:R-:W-:Y:S01]  /*1120*/  IMAD R19, R8, R24, RZ ;  /* 0x0000001808137224 */ /* 0x004fe200078e02ff */
[----:B------:R-:W-:Y:S01]  /*1130*/  IADD3.X R64, R17, UR5, R64, P4, P5 ;  /* 0x0000000511407c10 */ /* 0x000fe2000a7ea440 */
[----:B------:R-:W-:Y:S01]  /*1140*/  UIADD3 UR5, UR7, 0x4000, URZ ;  /* 0x0000400007057890 */ /* 0x000fe2000fffe03f */
[-C--:B------:R-:W-:Y:S01]  /*1150*/  LEA R8, P0, R16, R13.reuse, 0x1 ;  /* 0x0000000d10087211 */ /* 0x080fe200078008ff */
[----:B------:R-:W-:Y:S01]  /*1160*/  IMAD R21, R24, 0x10, R19 ;  /* 0x0000001018157824 */ /* 0x000fe200078e0213 */
[-C--:B------:R-:W-:Y:S01]  /*1170*/  LEA R10, P1, R18, R13.reuse, 0x1 ;  /* 0x0000000d120a7211 */ /* 0x080fe200078208ff */
[----:B------:R-:W-:Y:S01]  /*1180*/  IMAD R15, R7, 0x4, R20 ;  /* 0x00000004070f7824 */ /* 0x000fe200078e0214 */
[----:B------:R-:W-:Y:S01]  /*1190*/  USHF.R.U32.HI UR5, URZ, 0x4, UR5 ;  /* 0x000000043f057899 */ /* 0x000fe20008011605 */
[----:B------:R-:W-:Y:S01]  /*11a0*/  IMAD R23, R24, 0x10, R21 ;  /* 0x0000001018177824 */ /* 0x000fe200078e0215 */
[-C--:B------:R-:W-:Y:S01]  /*11b0*/  LEA R12, P2, R20, R13.reuse, 0x1 ;  /* 0x0000000d140c7211 */ /* 0x080fe200078408ff */
[----:B------:R-:W-:Y:S01]  /*11c0*/  IMAD.MOV.U32 R68, RZ, RZ, 0x3f800000 ;  /* 0x3f800000ff447424 */ /* 0x000fe200078e00ff */
[----:B------:R-:W-:Y:S01]  /*11d0*/  LEA R14, P3, R15, R13, 0x1 ;  /* 0x0000000d0f0e7211 */ /* 0x000fe200078608ff */
[----:B------:R-:W-:Y:S01]  /*11e0*/  IMAD R24, R24, 0x10, R23 ;  /* 0x0000001018187824 */ /* 0x000fe200078e0217 */
[-C--:B------:R-:W-:Y:S01]  /*11f0*/  LEA.HI.X.SX32 R9, R16, R25.reuse, 0x1, P0 ;  /* 0x0000001910097211 */ /* 0x080fe200000f0eff */
[----:B------:R-:W-:Y:S01]  /*1200*/  USGXT.U32 UR18, UR5, 0xe ;  /* 0x0000000e0512789a */ /* 0x000fe20008000000 */
[----:B------:R-:W-:-:S02]  /*1210*/  LEA.HI.X.SX32 R11, R18, R25, 0x1, P1 ;  /* 0x00000019120b7211 */ /* 0x000fc400008f0eff */
[----:B------:R-:W-:Y:S02]  /*1220*/  CS2R R50, SRZ ;  /* 0x0000000000327805 */ /* 0x000fe4000001ff00 */
[-C--:B------:R-:W-:Y:S01]  /*1230*/  LEA R16, P0, R19, R22.reuse, 0x1 ;  /* 0x0000001613107211 */ /* 0x080fe200078008ff */
[----:B------:R-:W-:Y:S01]  /*1240*/  UIADD3 UR10, UP0, UR18, 0x2, URZ ;  /* 0x00000002120a7890 */ /* 0x000fe2000ff1e03f */
[-C--:B------:R-:W-:Y:S02]  /*1250*/  LEA.HI.X.SX32 R13, R20, R25.reuse, 0x1, P2 ;  /* 0x00000019140d7211 */ /* 0x080fe400010f0eff */
[----:B------:R-:W-:Y:S02]  /*1260*/  CS2R R52, SRZ ;  /* 0x0000000000347805 */ /* 0x000fe4000001ff00 */
[----:B------:R-:W-:Y:S01]  /*1270*/  LEA R18, P1, R21, R22, 0x1 ;  /* 0x0000001615127211 */ /* 0x000fe200078208ff */
[----:B------:R-:W-:Y:S01]  /*1280*/  UIADD3.X UR11, UR4, 0x40000040, URZ, UP0, !UPT ;  /* 0x40000040040b7890 */ /* 0x000fe200087fe43f */
[----:B------:R-:W-:-:S02]  /*1290*/  LEA.HI.X.SX32 R15, R15, R25, 0x1, P3 ;  /* 0x000000190f0f7211 */ /* 0x000fc400018f0eff */
[----:B------:R-:W-:Y:S02]  /*12a0*/  CS2R R54, SRZ ;  /* 0x0000000000367805 */ /* 0x000fe4000001ff00 */
[-C--:B------:R-:W-:Y:S01]  /*12b0*/  LEA R20, P2, R23, R22.reuse, 0x1 ;  /* 0x0000001617147211 */ /* 0x080fe200078408ff */
[----:B------:R-:W-:Y:S01]  /*12c0*/  UIADD3.64 UR26, UR10, 0x2, URZ ;  /* 0x000000020a1a7897 */ /* 0x000fe2000fffe03f */
[----:B------:R-:W-:Y:S01]  /*12d0*/  LEA R22, P3, R24, R22, 0x1 ;  /* 0x0000001618167211 */ /* 0x000fe200078608ff */
[----:B------:R-:W-:Y:S01]  /*12e0*/  UIADD3.64 UR14, UR10, 0x4, URZ ;  /* 0x000000040a0e7897 */ /* 0x000fe2000fffe03f */
[-C--:B------:R-:W-:Y:S01]  /*12f0*/  LEA.HI.X.SX32 R17, R19, R64.reuse, 0x1, P0 ;  /* 0x0000004013117211 */ /* 0x080fe200000f0eff */
[----:B------:R-:W-:Y:S01]  /*1300*/  ULDC UR23, c[0x0][0x238] ;  /* 0x00008e0000177ab9 */ /* 0x000fe20000000800 */
[-C--:B------:R-:W-:Y:S02]  /*1310*/  LEA.HI.X.SX32 R19, R21, R64.reuse, 0x1, P1 ;  /* 0x0000004015137211 */ /* 0x080fe400008f0eff */
[----:B------:R-:W-:-:S02]  /*1320*/  LEA.HI.X.SX32 R21, R23, R64, 0x1, P2 ;  /* 0x0000004017157211 */ /* 0x000fc400010f0eff */
[----:B------:R-:W-:Y:S02]  /*1330*/  LEA.HI.X.SX32 R23, R24, R64, 0x1, P3 ;  /* 0x0000004018177211 */ /* 0x000fe400018f0eff */
[----:B------:R-:W-:Y:S02]  /*1340*/  CS2R R24, SRZ ;  /* 0x0000000000187805 */ /* 0x000fe4000001ff00 */
[----:B------:R-:W-:-:S07]  /*1350*/  LOP3.LUT R64, R6, 0x40, RZ, 0x3c, !PT ;  /* 0x0000004006407812 */ /* 0x000fce00078e3cff */
.L_x_1:
[----:B------:R-:W-:-:S04]  /*1360*/  IMAD.WIDE R70, R67, 0x2, R8 ;  /* 0x0000000243467825 */ /* 0x000fc800078e0208 */
[C---:B------:R-:W-:Y:S02]  /*1370*/  IMAD.WIDE R62, R67.reuse, 0x2, R12 ;  /* 0x00000002433e7825 */ /* 0x040fe400078e020c */
[----:B------:R-:W2:Y:S02]  /*1380*/  LDG.E.U16 R71, desc[UR20][R70.64] ;  /* 0x0000001446477981 */ /* 0x000ea4000c1e1500 */
[C---:B------:R-:W-:Y:S02]  /*1390*/  IMAD.WIDE R60, R67.reuse, 0x2, R10 ;  /* 0x00000002433c7825 */ /* 0x040fe400078e020a */
[----:B------:R-:W3:Y:S02]  /*13a0*/  LDG.E.U16 R63, desc[UR20][R62.64] ;  /* 0x000000143e3f7981 */ /* 0x000ee4000c1e1500 */
[----:B------:R-:W-:Y:S02]  /*13b0*/  IMAD.WIDE R56, R67, 0x2, R14 ;  /* 0x0000000243387825 */ /* 0x000fe400078e020e */
[----:B------:R-:W4:Y:S04]  /*13c0*/  LDG.E.U16 R61, desc[UR20][R60.64] ;  /* 0x000000143c3d7981 */ /* 0x000f28000c1e1500 */
[----:B------:R-:W5:Y:S01]  /*13d0*/  LDG.E.U16 R57, desc[UR20][R56.64] ;  /* 0x0000001438397981 */ /* 0x000f62000c1e1500 */
[----:B------:R-:W-:Y:S01]  /*13e0*/  IMAD.WIDE R76, R69, 0x2, R18 ;  /* 0x00000002454c7825 */ /* 0x000fe200078e0212 */
[----:B------:R-:W-:Y:S01]  /*13f0*/  BAR.SYNC.DEFER_BLOCKING 0x0 ;  /* 0x0000000000007b1d */ /* 0x000fe20000010000 */
[----:B------:R-:W-:-:S02]  /*1400*/  USHF.L.U32 UR5, UR22, 0x7, URZ ;  /* 0x0000000716057899 */ /* 0x000fc4000800063f */
[----:B------:R-:W-:Y:S02]  /*1410*/  IMAD.WIDE R58, R69, 0x2, R16 ;  /* 0x00000002453a7825 */ /* 0x000fe400078e0210 */
[----:B------:R-:W-:-:S04]  /*1420*/  ULOP3.LUT UR5, UR5, 0x200, URZ, 0xc0, !UPT ;  /* 0x0000020005057892 */ /* 0x000fc8000f8ec03f */
[----:B------:R-:W-:-:S04]  /*1430*/  ULEA.HI UR5, UR7, UR5, URZ, 0x1c ;  /* 0x0000000507057291 */ /* 0x000fc8000f8fe03f */
[----:B------:R-:W-:Y:S01]  /*1440*/  ULOP3.LUT UR16, UR5, 0x3fff, URZ, 0xc0, !UPT ;  /* 0x00003fff05107892 */ /* 0x000fe2000f8ec03f */
[----:B------:R-:W-:Y:S01]  /*1450*/  UMOV UR19, 0x40000040 ;  /* 0x4000004000137882 */ /* 0x000fe20000000000 */
[----:B------:R-:W-:Y:S02]  /*1460*/  UMOV UR17, 0x40000040 ;  /* 0x4000004000117882 */ /* 0x000fe40000000000 */
[----:B------:R-:W-:Y:S01]  /*1470*/  UIADD3 UR8, UP0, UR16, 0x80, URZ ;  /* 0x0000008010087890 */ /* 0x000fe2000ff1e03f */
[----:B------:R-:W-:-:S03]  /*1480*/  UMOV UR5, URZ ;  /* 0x0000003f00057c82 */ /* 0x000fc60008000000 */
[----:B------:R-:W-:-:S04]  /*1490*/  UIADD3.X UR9, UR5, 0x40000040, URZ, UP0, !UPT ;  /* 0x4000004005097890 */ /* 0x000fc800087fe43f */
[----:B------:R-:W-:Y:S01]  /*14a0*/  UIADD3.64 UR24, UR8, 0x80, URZ ;  /* 0x0000008008187897 */ /* 0x000fe2000fffe03f */
[----:B--2---:R0:W-:Y:S04]  /*14b0*/  STS.U16 [R6+UR7+0x4000], R71 ;  /* 0x0040004706007988 */ /* 0x0041e80008000407 */
[----:B---3--:R-:W-:Y:S04]  /*14c0*/  STS.U16 [R6+UR7+0x4400], R63 ;  /* 0x0044003f06007988 */ /* 0x008fe80008000407 */
[----:B----4-:R-:W-:Y:S04]  /*14d0*/  STS.U16 [R64+UR7+0x4200], R61 ;  /* 0x0042003d40007988 */ /* 0x010fe80008000407 */
[----:B-----5:R1:W-:Y:S01]  /*14e0*/  STS.U16 [R64+UR7+0x4600], R57 ;  /* 0x0046003940007988 */ /* 0x0203e20008000407 */
[----:B------:R2:W-:Y:S06]  /*14f0*/  MEMBAR.ALL.CTA ;  /* 0x0000000000007992 */ /* 0x0005ec0000008000 */
[----:B--2---:R-:W2:Y:S01]  /*1500*/  FENCE.VIEW.ASYNC.S ;  /* 0x00000000000073c6 */ /* 0x004ea20000000000 */
[C---:B0-----:R-:W-:Y:S01]  /*1510*/  IMAD.WIDE R70, R69.reuse, 0x2, R22 ;  /* 0x0000000245467825 */ /* 0x041fe200078e0216 */
[----:B--2---:R-:W-:Y:S06]  /*1520*/  BAR.SYNC.DEFER_BLOCKING 0x0 ;  /* 0x0000000000007b1d */ /* 0x004fec0000010000 */
[----:B------:R-:W2:Y:S01]  /*1530*/  LDG.E.U16 R71, desc[UR20][R70.64] ;  /* 0x0000001446477981 */ /* 0x000ea2000c1e1500 */
[----:B-1----:R-:W-:-:S03]  /*1540*/  IMAD.WIDE R56, R69, 0x2, R20 ;  /* 0x0000000245387825 */ /* 0x002fc600078e0214 */
[----:B------:R-:W3:Y:S04]  /*1550*/  LDG.E.U16 R77, desc[UR20][R76.64] ;  /* 0x000000144c4d7981 */ /* 0x000ee8000c1e1500 */
[----:B------:R-:W4:Y:S04]  /*1560*/  LDG.E.U16 R75, desc[UR20][R58.64] ;  /* 0x000000143a4b7981 */ /* 0x000f28000c1e1500 */
[----:B------:R0:W5:Y:S02]  /*1570*/  LDG.E.U16 R76, desc[UR20][R56.64] ;  /* 0x00000014384c7981 */ /* 0x000164000c1e1500 */
[----:B0-----:R-:W-:-:S06]  /*1580*/  WARPGROUP.ARRIVE ;  /* 0x00000000000079c5 */ /* 0x001fcc0000000000 */
[----:B------:R-:W-:Y:S04]  /*1590*/  HGMMA.64x16x16.F32 R56, gdesc[UR16].tnspA, RZ, !UPT ;  /* 0x20200000103879f0 */ /* 0x000fe8000c7008ff */
[----:B------:R-:W-:Y:S01]  /*15a0*/  HGMMA.64x16x16.F32 R56, gdesc[UR8].tnspA, R56 ;  /* 0x20200000083879f0 */ /* 0x000fe20008700838 */
[----:B------:R-:W-:-:S03]  /*15b0*/  UIADD3.64 UR12, UR8, 0x100, URZ ;  /* 0x00000100080c7897 */ /* 0x000fc6000fffe03f */
[----:B------:R-:W-:Y:S06]  /*15c0*/  HGMMA.64x16x16.F32 R56, gdesc[UR24].tnspA, R56 ;  /* 0x20200000183879f0 */ /* 0x000fec0008700838 */
[----:B------:R-:W-:Y:S03]  /*15d0*/  HGMMA.64x16x16.F32 R56, gdesc[UR12].tnspA, R56, gsb0 ;  /* 0x202000000c3879f0 */ /* 0x000fe60008000838 */
[----:B------:R-:W-:Y:S02]  /*15e0*/  WARPGROUP.DEPBAR.LE gsb0, 0x0 ;  /* 0x00008000000079c5 */ /* 0x000fe40000010000 */
[----:B------:R-:W-:Y:S01]  /*15f0*/  BAR.SYNC.DEFER_BLOCKING 0x0 ;  /* 0x0000000000007b1d */ /* 0x000fe20000010000 */
[----:B------:R-:W-:-:S05]  /*1600*/  FMUL R70, R56, UR23 ;  /* 0x0000001738467c20 */ /* 0x000fca0008400000 */
[----:B--2---:R0:W-:Y:S02]  /*1610*/  STS.U16 [R66+UR7+0x4600], R71 ;  /* 0x0046004742007988 */ /* 0x0041e40008000407 */
[----:B0-----:R-:W-:-:S05]  /*1620*/  FMUL R71, R57, UR23 ;  /* 0x0000001739477c20 */ /* 0x001fca0008400000 */
[----:B------:R-:W-:Y:S01]  /*1630*/  FMNMX R71, R70, R71, !PT ;  /* 0x0000004746477209 */ /* 0x000fe20007800000 */
[----:B------:R-:W-:-:S05]  /*1640*/  FMUL R70, R60, UR23 ;  /* 0x000000173c467c20 */ /* 0x000fca0008400000 */
[----:B------:R-:W-:Y:S01]  /*1650*/  FMNMX R71, R70, R71, !PT ;  /* 0x0000004746477209 */ /* 0x000fe20007800000 */
[----:B------:R-:W-:-:S05]  /*1660*/  FMUL R70, R61, UR23 ;  /* 0x000000173d467c20 */ /* 0x000fca0008400000 */
[----:B------:R-:W-:-:S05]  /*1670*/  FMNMX R70, R70, R71, !PT ;  /* 0x0000004746467209 */ /* 0x000fca0007800000 */
[----:B------:R-:W0:Y:S04]  /*1680*/  SHFL.BFLY PT, R71, R70, 0x2, 0x1f ;  /* 0x0c401f0046477f89 */ /* 0x000e2800000e0000 */
[----:B---3--:R0:W-:Y:S04]  /*1690*/  STS.U16 [R66+UR7+0x4200], R77 ;  /* 0x0042004d42007988 */ /* 0x0081e80008000407 */
[----:B-----5:R-:W-:Y:S01]  /*16a0*/  STS.U16 [R66+UR7+0x4400], R76 ;  /* 0x0044004c42007988 */ /* 0x020fe20008000407 */
[----:B0-----:R-:W-:-:S05]  /*16b0*/  FMNMX R77, R70, R71, !PT ;  /* 0x00000047464d7209 */ /* 0x001fca0007800000 */
[----:B------:R-:W0:Y:S04]  /*16c0*/  SHFL.BFLY PT, R76, R77, 0x1, 0x1f ;  /* 0x0c201f004d4c7f89 */ /* 0x000e2800000e0000 */
[----:B----4-:R1:W-:Y:S01]  /*16d0*/  STS.U16 [R66+UR7+0x4000], R75 ;  /* 0x0040004b42007988 */ /* 0x0103e20008000407 */
[----:B------:R2:W-:Y:S06]  /*16e0*/  MEMBAR.ALL.CTA ;  /* 0x0000000000007992 */ /* 0x0005ec0000008000 */
[----:B--2---:R-:W2:Y:S01]  /*16f0*/  FENCE.VIEW.ASYNC.S ;  /* 0x00000000000073c6 */ /* 0x004ea20000000000 */
[----:B0-----:R-:W-:-:S04]  /*1700*/  FMNMX R71, R77, R76, !PT ;  /* 0x0000004c4d477209 */ /* 0x001fc80007800000 */
[----:B------:R-:W-:-:S05]  /*1710*/  FMNMX R71, R71, R74, !PT ;  /* 0x0000004a47477209 */ /* 0x000fca0007800000 */
[--C-:B------:R-:W-:Y:S01]  /*1720*/  FFMA R56, R56, UR23, -R71.reuse ;  /* 0x0000001738387c23 */ /* 0x100fe20008000847 */
[--C-:B------:R-:W-:Y:S01]  /*1730*/  FFMA R57, R57, UR23, -R71.reuse ;  /* 0x0000001739397c23 */ /* 0x100fe20008000847 */
[--C-:B------:R-:W-:Y:S02]  /*1740*/  FFMA R60, R60, UR23, -R71.reuse ;  /* 0x000000173c3c7c23 */ /* 0x100fe40008000847 */
[----:B------:R-:W-:Y:S01]  /*1750*/  FMUL R56, R56, 1.4426950216293334961 ;  /* 0x3fb8aa3b38387820 */ /* 0x000fe20000400000 */
[----:B-1----:R-:W-:Y:S01]  /*1760*/  FMUL R75, R57, 1.4426950216293334961 ;  /* 0x3fb8aa3b394b7820 */ /* 0x002fe20000400000 */
[----:B------:R-:W-:Y:S01]  /*1770*/  FMUL R70, R60, 1.4426950216293334961 ;  /* 0x3fb8aa3b3c467820 */ /* 0x000fe20000400000 */
[----:B------:R-:W-:-:S03]  /*1780*/  FFMA R61, R61, UR23, -R71 ;  /* 0x000000173d3d7c23 */ /* 0x000fc60008000847 */
[----:B------:R-:W-:Y:S01]  /*1790*/  MUFU.EX2 R56, R56 ;  /* 0x0000003800387308 */ /* 0x000fe20000000800 */
[----:B------:R-:W-:-:S07]  /*17a0*/  FMUL R57, R61, 1.4426950216293334961 ;  /* 0x3fb8aa3b3d397820 */ /* 0x000fce0000400000 */
[----:B------:R-:W0:Y:S08]  /*17b0*/  MUFU.EX2 R75, R75 ;  /* 0x0000004b004b7308 */ /* 0x000e300000000800 */
[----:B------:R-:W1:Y:S08]  /*17c0*/  MUFU.EX2 R70, R70 ;  /* 0x0000004600467308 */ /* 0x000e700000000800 */
[----:B------:R-:W3:Y:S01]  /*17d0*/  MUFU.EX2 R57, R57 ;  /* 0x0000003900397308 */ /* 0x000ee20000000800 */
[----:B0-----:R-:W-:-:S04]  /*17e0*/  FADD R61, R56, R75 ;  /* 0x0000004b383d7221 */ /* 0x001fc80000000000 */
[----:B-1----:R-:W-:-:S04]  /*17f0*/  FADD R60, R70, R61 ;  /* 0x0000003d463c7221 */ /* 0x002fc80000000000 */
[----:B---3--:R-:W-:-:S05]  /*1800*/  FADD R76, R57, R60 ;  /* 0x0000003c394c7221 */ /* 0x008fca0000000000 */
[----:B--2---:R-:W0:Y:S01]  /*1810*/  SHFL.BFLY PT, R77, R76, 0x2, 0x1f ;  /* 0x0c401f004c4d7f89 */ /* 0x004e2200000e0000 */
[----:B------:R-:W-:-:S04]  /*1820*/  FADD R61, -R71, R74 ;  /* 0x0000004a473d7221 */ /* 0x000fc80000000100 */
[----:B------:R-:W-:Y:S01]  /*1830*/  FMUL R61, R61, 1.4426950216293334961 ;  /* 0x3fb8aa3b3d3d7820 */ /* 0x000fe20000400000 */
[----:B0-----:R-:W-:-:S05]  /*1840*/  FADD R77, R76, R77 ;  /* 0x0000004d4c4d7221 */ /* 0x001fca0000000000 */
[----:B------:R-:W0:Y:S01]  /*1850*/  SHFL.BFLY PT, R60, R77, 0x1, 0x1f ;  /* 0x0c201f004d3c7f89 */ /* 0x000e2200000e0000 */
[----:B------:R-:W1:Y:S01]  /*1860*/  MUFU.EX2 R61, R61 ;  /* 0x0000003d003d7308 */ /* 0x000e620000000800 */
[----:B------:R-:W-:Y:S01]  /*1870*/  F2FP.F16.F32.PACK_AB R56, R75, R56 ;  /* 0x000000384b38723e */ /* 0x000fe200000000ff */
[----:B------:R-:W-:Y:S01]  /*1880*/  FMUL R75, R59, UR23 ;  /* 0x000000173b4b7c20 */ /* 0x000fe20008400000 */
[----:B0-----:R-:W-:-:S04]  /*1890*/  FADD R60, R77, R60 ;  /* 0x0000003c4d3c7221 */ /* 0x001fc80000000000 */
[----:B-1----:R-:W-:Y:S01]  /*18a0*/  FFMA R72, R61, R72, R60 ;  /* 0x000000483d487223 */ /* 0x002fe2000000003c */
[----:B------:R-:W-:-:S05]  /*18b0*/  FMUL R60, R58, UR23 ;  /* 0x000000173a3c7c20 */ /* 0x000fca0008400000 */
[----:B------:R-:W-:Y:S01]  /*18c0*/  FMNMX R75, R60, R75, !PT ;  /* 0x0000004b3c4b7209 */ /* 0x000fe20007800000 */
[----:B------:R-:W-:-:S05]  /*18d0*/  FMUL R60, R62, UR23 ;  /* 0x000000173e3c7c20 */ /* 0x000fca0008400000 */
[----:B------:R-:W-:Y:S01]  /*18e0*/  FMNMX R75, R60, R75, !PT ;  /* 0x0000004b3c4b7209 */ /* 0x000fe20007800000 */
[----:B------:R-:W-:-:S05]  /*18f0*/  FMUL R60, R63, UR23 ;  /* 0x000000173f3c7c20 */ /* 0x000fca0008400000 */
[----:B------:R-:W-:-:S05]  /*1900*/  FMNMX R75, R60, R75, !PT ;  /* 0x0000004b3c4b7209 */ /* 0x000fca0007800000 */
[----:B------:R-:W0:Y:S02]  /*1910*/  SHFL.BFLY PT, R60, R75, 0x2, 0x1f ;  /* 0x0c401f004b3c7f89 */ /* 0x000e2400000e0000 */
[----:B0-----:R-:W-:-:S05]  /*1920*/  FMNMX R74, R75, R60, !PT ;  /* 0x0000003c4b4a7209 */ /* 0x001fca0007800000 */
[----:B------:R-:W0:Y:S02]  /*1930*/  SHFL.BFLY PT, R77, R74, 0x1, 0x1f ;  /* 0x0c201f004a4d7f89 */ /* 0x000e2400000e0000 */
[----:B0-----:R-:W-:-:S04]  /*1940*/  FMNMX R60, R74, R77, !PT ;  /* 0x0000004d4a3c7209 */ /* 0x001fc80007800000 */
[----:B------:R-:W-:-:S05]  /*1950*/  FMNMX R60, R60, R73, !PT ;  /* 0x000000493c3c7209 */ /* 0x000fca0007800000 */
[----:B------:R-:W-:-:S04]  /*1960*/  FFMA R58, R58, UR23, -R60 ;  /* 0x000000173a3a7c23 */ /* 0x000fc8000800083c */
[----:B------:R-:W-:Y:S01]  /*1970*/  FMUL R76, R58, 1.4426950216293334961 ;  /* 0x3fb8aa3b3a4c7820 */ /* 0x000fe20000400000 */
[----:B------:R-:W-:-:S04]  /*1980*/  FFMA R58, R59, UR23, -R60 ;  /* 0x000000173b3a7c23 */ /* 0x000fc8000800083c */
[----:B------:R-:W-:Y:S01]  /*1990*/  FMUL R77, R58, 1.4426950216293334961 ;  /* 0x3fb8aa3b3a4d7820 */ /* 0x000fe20000400000 */
[----:B------:R-:W-:-:S04]  /*19a0*/  FFMA R58, R62, UR23, -R60 ;  /* 0x000000173e3a7c23 */ /* 0x000fc8000800083c */
[----:B------:R-:W-:Y:S01]  /*19b0*/  FMUL R75, R58, 1.4426950216293334961 ;  /* 0x3fb8aa3b3a4b7820 */ /* 0x000fe20000400000 */
[----:B------:R-:W-:-:S04]  /*19c0*/  FFMA R58, R63, UR23, -R60 ;  /* 0x000000173f3a7c23 */ /* 0x000fc8000800083c */
[----:B------:R-:W-:Y:S01]  /*19d0*/  FMUL R74, R58, 1.4426950216293334961 ;  /* 0x3fb8aa3b3a4a7820 */ /* 0x000fe20000400000 */
[----:B------:R-:W-:-:S04]  /*19e0*/  FADD R58, -R60, R73 ;  /* 0x000000493c3a7221 */ /* 0x000fc80000000100 */
[----:B------:R-:W-:Y:S01]  /*19f0*/  FMUL R73, R58, 1.4426950216293334961 ;  /* 0x3fb8aa3b3a497820 */ /* 0x000fe20000400000 */
[----:B------:R-:W-:Y:S08]  /*1a00*/  MUFU.EX2 R59, R76 ;  /* 0x0000004c003b7308 */ /* 0x000ff00000000800 */
[----:B------:R-:W0:Y:S08]  /*1a10*/  MUFU.EX2 R73, R73 ;  /* 0x0000004900497308 */ /* 0x000e300000000800 */
[----:B------:R-:W1:Y:S08]  /*1a20*/  MUFU.EX2 R62, R77 ;  /* 0x0000004d003e7308 */ /* 0x000e700000000800 */
[----:B------:R-:W-:Y:S08]  /*1a30*/  MUFU.EX2 R63, R75 ;  /* 0x0000004b003f7308 */ /* 0x000ff00000000800 */
[----:B------:R-:W2:Y:S01]  /*1a40*/  MUFU.EX2 R74, R74 ;  /* 0x0000004a004a7308 */ /* 0x000ea20000000800 */
[----:B------:R-:W-:Y:S01]  /*1a50*/  F2FP.F16.F32.PACK_AB R58, R57, R70 ;  /* 0x00000046393a723e */ /* 0x000fe200000000ff */
[-C--:B------:R-:W-:Y:S01]  /*1a60*/  FMUL R24, R24, R61.reuse ;  /* 0x0000003d18187220 */ /* 0x080fe20000400000 */
        /* <DEDUP_REMOVED lines=14> */
[----:B------:R-:W-:Y:S01]  /*1b50*/  FMUL R53, R53, R61 ;  /* 0x0000003d35357220 */ /* 0x000fe20000400000 */
[-C--:B0-----:R-:W-:Y:S01]  /*1b60*/  FMUL R26, R26, R73.reuse ;  /* 0x000000491a1a7220 */ /* 0x081fe20000400000 */
        /* <DEDUP_REMOVED lines=15> */
[----:B-1----:R-:W-:Y:S01]  /*1c60*/  FADD R70, R59, R62 ;  /* 0x0000003e3b467221 */ /* 0x002fe20000000000 */
[----:B------:R-:W-:-:S02]  /*1c70*/  F2FP.F16.F32.PACK_AB R57, R62, R59 ;  /* 0x0000003b3e39723e */ /* 0x000fc400000000ff */
[----:B--2---:R-:W-:Y:S01]  /*1c80*/  F2FP.F16.F32.PACK_AB R59, R74, R63 ;  /* 0x0000003f4a3b723e */ /* 0x004fe200000000ff */
[----:B------:R-:W-:Y:S01]  /*1c90*/  BAR.SYNC.DEFER_BLOCKING 0x0 ;  /* 0x0000000000007b1d */ /* 0x000fe20000010000 */
[----:B------:R-:W-:-:S05]  /*1ca0*/  FADD R61, R63, R70 ;  /* 0x000000463f3d7221 */ /* 0x000fca0000000000 */
[----:B------:R-:W-:Y:S01]  /*1cb0*/  UMOV UR19, 0xc0000010 ;  /* 0xc000001000137882 */ /* 0x000fe20000000000 */
[----:B------:R-:W-:Y:S01]  /*1cc0*/  FADD R61, R74, R61 ;  /* 0x0000003d4a3d7221 */ /* 0x000fe20000000000 */
[----:B------:R-:W-:-:S06]  /*1cd0*/  WARPGROUP.ARRIVE ;  /* 0x00000000000079c5 */ /* 0x000fcc0000000000 */
[----:B------:R-:W-:Y:S01]  /*1ce0*/  HGMMA.64x64x16.F32 R24, R56, gdesc[UR16], R24, gsb0 ;  /* 0x00e0001038187df0 */ /* 0x000fe20008000818 */
[----:B------:R-:W0:Y:S01]  /*1cf0*/  SHFL.BFLY PT, R62, R61, 0x2, 0x1f ;  /* 0x0c401f003d3e7f89 */ /* 0x000e2200000e0000 */
[----:B------:R-:W-:Y:S01]  /*1d00*/  UIADD3 UR4, UR4, 0x10, URZ ;  /* 0x0000001004047890 */ /* 0x000fe2000fffe03f */
[----:B0-----:R-:W-:-:S05]  /*1d10*/  FADD R62, R61, R62 ;  /* 0x0000003e3d3e7221 */ /* 0x001fca0000000000 */
[----:B------:R-:W0:Y:S01]  /*1d20*/  SHFL.BFLY PT, R63, R62, 0x1, 0x1f ;  /* 0x0c201f003e3f7f89 */ /* 0x000e2200000e0000 */
[----:B------:R-:W-:Y:S01]  /*1d30*/  ISETP.LE.AND P0, PT, R0, UR4, PT ;  /* 0x0000000400007c0c */ /* 0x000fe2000bf03270 */
[----:B------:R-:W-:Y:S02]  /*1d40*/  IMAD R67, R7, 0x10, R67 ;  /* 0x0000001007437824 */ /* 0x000fe400078e0243 */
[----:B------:R-:W-:Y:S02]  /*1d50*/  IMAD R69, R65, 0x10, R69 ;  /* 0x0000001041457824 */ /* 0x000fe400078e0245 */
[----:B------:R-:W-:Y:S02]  /*1d60*/  IMAD.MOV.U32 R74, RZ, RZ, R71 ;  /* 0x000000ffff4a7224 */ /* 0x000fe400078e0047 */
[----:B0-----:R-:W-:-:S04]  /*1d70*/  FADD R70, R62, R63 ;  /* 0x0000003f3e467221 */ /* 0x001fc80000000000 */
[----:B------:R-:W-:Y:S01]  /*1d80*/  FFMA R68, R73, R68, R70 ;  /* 0x0000004449447223 */ /* 0x000fe20000000046 */
[--C-:B------:R-:W-:Y:S01]  /*1d90*/  IMAD.MOV.U32 R73, RZ, RZ, R60.reuse ;  /* 0x000000ffff497224 */ /* 0x100fe200078e003c */
[----:B------:R-:W-:Y:S02]  /*1da0*/  WARPGROUP.DEPBAR.LE gsb0, 0x0 ;  /* 0x00008000000079c5 */ /* 0x000fe40000010000 */
[----:B------:R-:W-:Y:S01]  /*1db0*/  IMAD.MOV.U32 R56, RZ, RZ, R60 ;  /* 0x000000ffff387224 */ /* 0x000fe200078e003c */
[----:B------:R-:W-:Y:S06]  /*1dc0*/  @!P0 BRA `(.L_x_1) ;  /* 0xfffffff400648947 */ /* 0x000fec000383ffff */
.L_x_0:
[----:B------:R-:W-:Y:S01]  /*1dd0*/  FMUL R0, R55, 0.25 ;  /* 0x3e80000037007820 */ /* 0x000fe20000400000 */
[----:B------:R-:W-:Y:S01]  /*1de0*/  FSETP.GT.AND P0, PT, |R68|, 8.50705917302346158658e+37, PT ;  /* 0x7e8000004400780b */ /* 0x000fe20003f04200 */
[----:B------:R-:W-:Y:S01]  /*1df0*/  FMUL R7, R54, 0.25 ;  /* 0x3e80000036077820 */ /* 0x000fe20000400000 */
[----:B------:R-:W-:Y:S01]  /*1e00*/  FMUL R9, R50, 0.25 ;  /* 0x3e80000032097820 */ /* 0x000fe20000400000 */
[----:B------:R-:W-:Y:S01]  /*1e10*/  FMUL R11, R38, 0.25 ;  /* 0x3e800000260b7820 */ /* 0x000fe20000400000 */
[----:B------:R-:W-:Y:S01]  /*1e20*/  FSEL R55, R0, R55, P0 ;  /* 0x0000003700377208 */ /* 0x000fe20000000000 */
        /* <DEDUP_REMOVED lines=10> */
[----:B------:R-:W-:Y:S01]  /*1ed0*/  IMAD.MOV.U32 R10, RZ, RZ, R72 ;  /* 0x000000ffff0a7224 */ /* 0x000fe200078e0048 */
[----:B------:R-:W-:Y:S01]  /*1ee0*/  FSEL R9, R0, R39, P0 ;  /* 0x0000002700097208 */ /* 0x000fe20000000000 */
[----:B------:R-:W-:Y:S01]  /*1ef0*/  FMUL R0, R31, 0.25 ;  /* 0x3e8000001f007820 */ /* 0x000fe20000400000 */
[----:B------:R-:W-:Y:S01]  /*1f00*/  FSEL R38, R11, R38, P0 ;  /* 0x000000260b267208 */ /* 0x000fe20000000000 */
        /* <DEDUP_REMOVED lines=8> */
[----:B------:R-:W-:Y:S01]  /*1f90*/  FSETP.GT.AND P1, PT, |R10|, 8.50705917302346158658e+37, PT ;  /* 0x7e8000000a00780b */ /* 0x000fe20003f24200 */
        /* <DEDUP_REMOVED lines=13> */
[----:B------:R-:W-:Y:S01]  /*2070*/  LOP3.LUT R12, R4, 0x7, RZ, 0xc0, !PT ;  /* 0x00000007040c7812 */ /* 0x000fe200078ec0ff */
[----:B------:R-:W-:Y:S01]  /*2080*/  FMUL R17, R26, 0.25 ;  /* 0x3e8000001a117820 */ /* 0x000fe20000400000 */
[----:B------:R-:W-:Y:S01]  /*2090*/  FSEL R45, R0, R45, P1 ;  /* 0x0000002d002d7208 */ /* 0x000fe20000800000 */
[----:B------:R-:W-:Y:S01]  /*20a0*/  FMUL R0, R33, 0.25 ;  /* 0x3e80000021007820 */ /* 0x000fe20000400000 */
[----:B------:R-:W-:Y:S01]  /*20b0*/  FSEL R40, R15, R40, P1 ;  /* 0x000000280f287208 */ /* 0x000fe20000800000 */
[----:B------:R-:W-:Y:S01]  /*20c0*/  FMUL R14, R41, 0.25 ;  /* 0x3e800000290e7820 */ /* 0x000fe20000400000 */
[----:B------:R-:W-:Y:S01]  /*20d0*/  LEA R15, R12, UR7, 0x4 ;  /* 0x000000070c0f7c11 */ /* 0x000fe2000f8e20ff */
[----:B------:R-:W-:Y:S01]  /*20e0*/  FMUL R22, R29, 0.25 ;  /* 0x3e8000001d167820 */ /* 0x000fe20000400000 */
[----:B------:R-:W-:Y:S01]  /*20f0*/  FSEL R52, R13, R52, P1 ;  /* 0x000000340d347208 */ /* 0x000fe20000800000 */
[----:B------:R-:W-:Y:S01]  /*2100*/  FMUL R13, R44, 0.25 ;  /* 0x3e8000002c0d7820 */ /* 0x000fe20000400000 */
[----:B------:R-:W-:Y:S01]  /*2110*/  LOP3.LUT R16, R4, 0x8, RZ, 0xc0, !PT ;  /* 0x0000000804107812 */ /* 0x000fe200078ec0ff */
[--C-:B------:R-:W-:Y:S01]  /*2120*/  IMAD R27, R12, -0x8, R15.reuse ;  /* 0xfffffff80c1b7824 */ /* 0x100fe200078e020f */
[----:B------:R-:W-:Y:S01]  /*2130*/  FSEL R33, R0, R33, P1 ;  /* 0x0000002100217208 */ /* 0x000fe20000800000 */
[----:B------:R-:W-:Y:S01]  /*2140*/  FMUL R0, R25, 0.25 ;  /* 0x3e80000019007820 */ /* 0x000fe20000400000 */
[----:B------:R-:W-:Y:S01]  /*2150*/  FSEL R44, R13, R44, P1 ;  /* 0x0000002c0d2c7208 */ /* 0x000fe20000800000 */
[----:B------:R-:W-:Y:S01]  /*2160*/  IMAD R12, R16, 0x100, R15 ;  /* 0x00000100100c7824 */ /* 0x000fe200078e020f */
[----:B------:R-:W-:Y:S01]  /*2170*/  SHF.L.U32 R15, R4, 0x2, RZ ;  /* 0x00000002040f7819 */ /* 0x000fe200000006ff */
[----:B------:R-:W-:Y:S01]  /*2180*/  FMUL R13, R36, 0.25 ;  /* 0x3e800000240d7820 */ /* 0x000fe20000400000 */
[----:B------:R-:W-:Y:S01]  /*2190*/  FSETP.GEU.AND P4, PT, |R68|, 1.175494350822287508e-38, PT ;  /* 0x008000004400780b */ /* 0x000fe20003f8e200 */
[----:B------:R-:W-:Y:S01]  /*21a0*/  FMUL R21, R32, 0.25 ;  /* 0x3e80000020157820 */ /* 0x000fe20000400000 */
[----:B------:R-:W-:Y:S01]  /*21b0*/  FSEL R20, R20, R37, P1 ;  /* 0x0000002514147208 */ /* 0x000fe20000800000 */
[----:B------:R-:W-:Y:S01]  /*21c0*/  FMUL R23, R28, 0.25 ;  /* 0x3e8000001c177820 */ /* 0x000fe20000400000 */
[----:B------:R-:W-:Y:S01]  /*21d0*/  FSEL R25, R0, R25, P1 ;  /* 0x0000001900197208 */ /* 0x000fe20000800000 */
[----:B------:R-:W-:Y:S01]  /*21e0*/  BAR.SYNC.DEFER_BLOCKING 0x0 ;  /* 0x0000000000007b1d */ /* 0x000fe20000010000 */
[----:B------:R-:W-:-:S02]  /*21f0*/  LOP3.LUT R37, R4, 0xf0, RZ, 0xc0, !PT ;  /* 0x000000f004257812 */ /* 0x000fc400078ec0ff */
[----:B------:R-:W-:Y:S01]  /*2200*/  LOP3.LUT R0, R15, 0x1c0, RZ, 0xc0, !PT ;  /* 0x000001c00f007812 */ /* 0x000fe200078ec0ff */
[----:B------:R-:W-:Y:S01]  /*2210*/  FMUL R15, R68, 8388608 ;  /* 0x4b000000440f7820 */ /* 0x000fe20000400000 */
[----:B------:R-:W-:Y:S01]  /*2220*/  FSEL R36, R13, R36, P1 ;  /* 0x000000240d247208 */ /* 0x000fe20000800000 */
[----:B------:R-:W-:Y:S01]  /*2230*/  FMUL R13, R24, 0.25 ;  /* 0x3e800000180d7820 */ /* 0x000fe20000400000 */
[----:B------:R-:W-:Y:S01]  /*2240*/  FSETP.GEU.AND P3, PT, R68, 1.175494350822287508e-38, PT ;  /* 0x008000004400780b */ /* 0x000fe20003f6e000 */
[----:B------:R-:W-:Y:S01]  /*2250*/  IMAD R37, R37, 0x8, R12 ;  /* 0x0000000825257824 */ /* 0x000fe200078e020c */
[----:B------:R-:W-:Y:S01]  /*2260*/  FSETP.GEU.AND P2, PT, R10, 1.175494350822287508e-38, PT ;  /* 0x008000000a00780b */ /* 0x000fe20003f4e000 */
[----:B------:R-:W-:Y:S01]  /*2270*/  @!P4 FMUL R9, R9, 16777216 ;  /* 0x4b8000000909c820 */ /* 0x000fe20000400000 */
[----:B------:R-:W-:Y:S01]  /*2280*/  FSEL R12, R15, R68, !P3 ;  /* 0x000000440f0c7208 */ /* 0x000fe20005800000 */
[----:B------:R-:W-:Y:S01]  /*2290*/  @P0 FMUL R68, R68, 0.25 ;  /* 0x3e80000044440820 */ /* 0x000fe20000400000 */
[----:B------:R-:W-:Y:S01]  /*22a0*/  FSEL R42, R13, R24, P1 ;  /* 0x000000180d2a7208 */ /* 0x000fe20000800000 */
[----:B------:R-:W-:Y:S01]  /*22b0*/  FMUL R13, R10, 8388608 ;  /* 0x4b0000000a0d7820 */ /* 0x000fe20000400000 */
[----:B------:R-:W-:Y:S01]  /*22c0*/  FSEL R8, R8, R35, P0 ;  /* 0x0000002308087208 */ /* 0x000fe20000000000 */
[----:B------:R-:W-:Y:S01]  /*22d0*/  @!P4 FMUL R68, R68, 16777216 ;  /* 0x4b8000004444c820 */ /* 0x000fe20000400000 */
[----:B------:R-:W-:Y:S01]  /*22e0*/  FSEL R17, R17, R26, P0 ;  /* 0x0000001a11117208 */ /* 0x000fe20000000000 */
[----:B------:R-:W-:Y:S01]  /*22f0*/  @!P4 FMUL R54, R54, 16777216 ;  /* 0x4b8000003636c820 */ /* 0x000fe20000400000 */
[----:B------:R-:W-:Y:S01]  /*2300*/  FSEL R13, R13, R10, !P2 ;  /* 0x0000000a0d0d7208 */ /* 0x000fe20005000000 */
[----:B------:R-:W-:Y:S01]  /*2310*/  @!P4 FMUL R51, R51, 16777216 ;  /* 0x4b8000003333c820 */ /* 0x000fe20000400000 */
[C---:B------:R-:W-:Y:S01]  /*2320*/  FSETP.GEU.AND P0, PT, |R10|.reuse, 1.175494350822287508e-38, PT ;  /* 0x008000000a00780b */ /* 0x040fe20003f0e200 */
[----:B------:R-:W0:Y:S01]  /*2330*/  MUFU.RCP R68, R68 ;  /* 0x0000004400447308 */ /* 0x000e220000001000 */
[----:B------:R-:W-:Y:S01]  /*2340*/  @P1 FMUL R10, R10, 0.25 ;  /* 0x3e8000000a0a1820 */ /* 0x000fe20000400000 */
[----:B------:R-:W-:Y:S01]  /*2350*/  VIADD R58, R13, 0xc0cafb0d ;  /* 0xc0cafb0d0d3a7836 */ /* 0x000fe20000000000 */
[----:B------:R-:W-:Y:S01]  /*2360*/  FSEL R24, RZ, -23, P2 ;  /* 0xc1b80000ff187808 */ /* 0x000fe20001000000 */
[----:B------:R-:W-:Y:S01]  /*2370*/  @!P4 FMUL R8, R8, 16777216 ;  /* 0x4b8000000808c820 */ /* 0x000fe20000400000 */
[----:B------:R-:W-:Y:S01]  /*2380*/  FSEL R14, R14, R41, P1 ;  /* 0x000000290e0e7208 */ /* 0x000fe20000800000 */
[----:B------:R-:W-:Y:S01]  /*2390*/  VIADD R41, R12, 0xc0cafb0d ;  /* 0xc0cafb0d0c297836 */ /* 0x000fe20000000000 */
[----:B------:R-:W-:Y:S01]  /*23a0*/  LOP3.LUT R58, R58, 0xff800000, RZ, 0xc0, !PT ;  /* 0xff8000003a3a7812 */ /* 0x000fe200078ec0ff */
[----:B------:R-:W-:Y:S01]  /*23b0*/  @!P4 FMUL R38, R38, 16777216 ;  /* 0x4b8000002626c820 */ /* 0x000fe20000400000 */
[----:B------:R-:W-:Y:S01]  /*23c0*/  FSEL R22, R22, R29, P1 ;  /* 0x0000001d16167208 */ /* 0x000fe20000800000 */
[----:B------:R-:W-:Y:S01]  /*23d0*/  IMAD.IADD R29, R0, 0x1, R27 ;  /* 0x00000001001d7824 */ /* 0x000fe200078e021b */
[----:B------:R-:W-:Y:S01]  /*23e0*/  I2FP.F32.S32 R15, R58 ;  /* 0x0000003a000f7245 */ /* 0x000fe20000201400 */
[----:B------:R-:W-:Y:S01]  /*23f0*/  @!P0 FMUL R10, R10, 16777216 ;  /* 0x4b8000000a0a8820 */ /* 0x000fe20000400000 */
[----:B------:R-:W-:Y:S01]  /*2400*/  LOP3.LUT R41, R41, 0xff800000, RZ, 0xc0, !PT ;  /* 0xff80000029297812 */ /* 0x000fe200078ec0ff */
[----:B------:R-:W-:Y:S01]  /*2410*/  @!P0 FMUL R49, R49, 16777216 ;  /* 0x4b80000031318820 */ /* 0x000fe20000400000 */
[----:B------:R-:W-:Y:S01]  /*2420*/  LEA.HI R0, R16, R29, RZ, 0x1f ;  /* 0x0000001d10007211 */ /* 0x000fe200078ff8ff */
[----:B------:R-:W-:Y:S01]  /*2430*/  FFMA.FTZ R24, R15, 1.1920928955078125e-07, R24 ;  /* 0x340000000f187823 */ /* 0x000fe20000010018 */
[C---:B0-----:R-:W-:Y:S01]  /*2440*/  FMUL R15, R68.reuse, R9 ;  /* 0x00000009440f7220 */ /* 0x041fe20000400000 */
[C---:B------:R-:W-:Y:S01]  /*2450*/  FMUL R39, R68.reuse, R54 ;  /* 0x0000003644277220 */ /* 0x040fe20000400000 */
[----:B------:R-:W0:Y:S01]  /*2460*/  MUFU.RCP R9, R10 ;  /* 0x0000000a00097308 */ /* 0x000e220000001000 */
[----:B------:R-:W-:Y:S01]  /*2470*/  FMUL R60, R68, R51 ;  /* 0x00000033443c7220 */ /* 0x000fe20000400000 */
[----:B------:R-:W-:-:S02]  /*2480*/  IMAD.IADD R54, R13, 0x1, -R58 ;  /* 0x000000010d367824 */ /* 0x000fc400078e0a3a */
[----:B------:R-:W-:Y:S01]  /*2490*/  FMUL R16, R68, R8 ;  /* 0x0000000844107220 */ /* 0x000fe20000400000 */
[----:B------:R-:W-:Y:S01]  /*24a0*/  IMAD.IADD R51, R12, 0x1, -R41 ;  /* 0x000000010c337824 */ /* 0x000fe200078e0a29 */
[----:B------:R-:W-:Y:S01]  /*24b0*/  FSEL R21, R21, R32, P1 ;  /* 0x0000002015157208 */ /* 0x000fe20000800000 */
[----:B------:R-:W-:Y:S02]  /*24c0*/  IMAD.MOV.U32 R8, RZ, RZ, 0x3dc6b27f ;  /* 0x3dc6b27fff087424 */ /* 0x000fe400078e00ff */
[----:B------:R-:W-:Y:S01]  /*24d0*/  FADD R54, R54, -1 ;  /* 0xbf80000036367421 */ /* 0x000fe20000000000 */
[----:B------:R-:W-:Y:S01]  /*24e0*/  FADD R51, R51, -1 ;  /* 0xbf80000033337421 */ /* 0x000fe20000000000 */
[----:B------:R-:W-:Y:S01]  /*24f0*/  FSEL R23, R23, R28, P1 ;  /* 0x0000001c17177208 */ /* 0x000fe20000800000 */
[----:B------:R-:W-:Y:S01]  /*2500*/  @!P4 FMUL R6, R6, 16777216 ;  /* 0x4b8000000606c820 */ /* 0x000fe20000400000 */
[----:B------:R-:W-:Y:S01]  /*2510*/  @!P4 FMUL R31, R31, 16777216 ;  /* 0x4b8000001f1fc820 */ /* 0x000fe20000400000 */
[----:B------:R-:W-:Y:S01]  /*2520*/  @!P4 FMUL R30, R30, 16777216 ;  /* 0x4b8000001e1ec820 */ /* 0x000fe20000400000 */
[----:B------:R-:W-:Y:S01]  /*2530*/  @!P4 FMUL R17, R17, 16777216 ;  /* 0x4b8000001111c820 */ /* 0x000fe20000400000 */
[----:B------:R-:W-:Y:S01]  /*2540*/  @!P0 FMUL R53, R53, 16777216 ;  /* 0x4b80000035358820 */ /* 0x000fe20000400000 */
[----:B------:R-:W-:Y:S01]  /*2550*/  @!P4 FMUL R50, R50, 16777216 ;  /* 0x4b8000003232c820 */ /* 0x000fe20000400000 */
[----:B------:R-:W-:Y:S01]  /*2560*/  @!P4 FMUL R43, R43, 16777216 ;  /* 0x4b8000002b2bc820 */ /* 0x000fe20000400000 */
[----:B0-----:R-:W-:Y:S01]  /*2570*/  FMUL R58, R9, R49 ;  /* 0x00000031093a7220 */ /* 0x001fe20000400000 */
[-C--:B------:R-:W-:Y:S01]  /*2580*/  FFMA.FTZ R49, R54, R8.reuse, -0.16845393180847167969 ;  /* 0xbe2c7f3036317423 */ /* 0x080fe20000010008 */
[----:B------:R-:W-:Y:S01]  /*2590*/  FFMA.FTZ R8, R51, R8, -0.16845393180847167969 ;  /* 0xbe2c7f3033087423 */ /* 0x000fe20000010008 */
[----:B------:R-:W-:Y:S01]  /*25a0*/  @!P0 FMUL R45, R45, 16777216 ;  /* 0x4b8000002d2d8820 */ /* 0x000fe20000400000 */
[----:B------:R-:W-:Y:S01]  /*25b0*/  @!P0 FMUL R44, R44, 16777216 ;  /* 0x4b8000002c2c8820 */ /* 0x000fe20000400000 */
[----:B------:R-:W-:Y:S01]  /*25c0*/  FFMA.FTZ R49, R54, R49, 0.1716887056827545166 ;  /* 0x3e2fcf2a36317423 */ /* 0x000fe20000010031 */
[C---:B------:R-:W-:Y:S01]  /*25d0*/  FFMA.FTZ R8, R51.reuse, R8, 0.1716887056827545166 ;  /* 0x3e2fcf2a33087423 */ /* 0x040fe20000010008 */
[----:B------:R-:W-:Y:S01]  /*25e0*/  @!P0 FMUL R14, R14, 16777216 ;  /* 0x4b8000000e0e8820 */ /* 0x000fe20000400000 */
[----:B------:R-:W-:Y:S01]  /*25f0*/  @!P0 FMUL R52, R52, 16777216 ;  /* 0x4b80000034348820 */ /* 0x000fe20000400000 */
[----:B------:R-:W-:Y:S01]  /*2600*/  FFMA.FTZ R49, R54, R49, -0.17900948226451873779 ;  /* 0xbe374e4336317423 */ /* 0x000fe20000010031 */
[C---:B------:R-:W-:Y:S01]  /*2610*/  FFMA.FTZ R8, R51.reuse, R8, -0.17900948226451873779 ;  /* 0xbe374e4333087423 */ /* 0x040fe20000010008 */
[----:B------:R-:W-:Y:S01]  /*2620*/  @!P0 FMUL R48, R48, 16777216 ;  /* 0x4b80000030308820 */ /* 0x000fe20000400000 */
[----:B------:R-:W-:Y:S01]  /*2630*/  @!P0 FMUL R40, R40, 16777216 ;  /* 0x4b80000028288820 */ /* 0x000fe20000400000 */
[----:B------:R-:W-:Y:S01]  /*2640*/  @!P0 FMUL R20, R20, 16777216 ;  /* 0x4b80000014148820 */ /* 0x000fe20000400000 */
[----:B------:R-:W-:Y:S01]  /*2650*/  FFMA.FTZ R8, R51, R8, 0.20512372255325317383 ;  /* 0x3e520bf433087423 */ /* 0x000fe20000010008 */
[----:B------:R-:W-:Y:S01]  /*2660*/  @!P0 FMUL R36, R36, 16777216 ;  /* 0x4b80000024248820 */ /* 0x000fe20000400000 */
[----:B------:R-:W-:Y:S01]  /*2670*/  @!P0 FMUL R33, R33, 16777216 ;  /* 0x4b80000021218820 */ /* 0x000fe20000400000 */
[----:B------:R-:W-:Y:S01]  /*2680*/  @!P0 FMUL R21, R21, 16777216 ;  /* 0x4b80000015158820 */ /* 0x000fe20000400000 */
[----:B------:R-:W-:Y:S01]  /*2690*/  FFMA.FTZ R8, R51, R8, -0.24046532809734344482 ;  /* 0xbe763c8b33087423 */ /* 0x000fe20000010008 */
[----:B------:R-:W-:Y:S01]  /*26a0*/  @!P0 FMUL R22, R22, 16777216 ;  /* 0x4b80000016168820 */ /* 0x000fe20000400000 */
[----:B------:R-:W-:Y:S01]  /*26b0*/  @!P0 FMUL R23, R23, 16777216 ;  /* 0x4b80000017178820 */ /* 0x000fe20000400000 */
[----:B------:R-:W-:Y:S01]  /*26c0*/  @!P0 FMUL R42, R42, 16777216 ;  /* 0x4b8000002a2a8820 */ /* 0x000fe20000400000 */
[----:B------:R-:W-:Y:S01]  /*26d0*/  FFMA.FTZ R8, R51, R8, 0.28857114911079406738 ;  /* 0x3e93bf9933087423 */ /* 0x000fe20000010008 */
[----:B------:R-:W-:Y:S01]  /*26e0*/  I2FP.F32.S32 R27, R41 ;  /* 0x00000029001b7245 */ /* 0x000fe20000201400 */
[----:B------:R-:W-:Y:S01]  /*26f0*/  @!P4 FMUL R11, R11, 16777216 ;  /* 0x4b8000000b0bc820 */ /* 0x000fe20000400000 */
[C---:B------:R-:W-:Y:S01]  /*2700*/  FMUL R29, R68.reuse, R38 ;  /* 0x00000026441d7220 */ /* 0x040fe20000400000 */
[C---:B------:R-:W-:Y:S01]  /*2710*/  FMUL R46, R68.reuse, R6 ;  /* 0x00000006442e7220 */ /* 0x040fe20000400000 */
[----:B------:R-:W-:Y:S01]  /*2720*/  @!P0 FMUL R25, R25, 16777216 ;  /* 0x4b80000019198820 */ /* 0x000fe20000400000 */
[----:B------:R-:W-:Y:S01]  /*2730*/  FFMA.FTZ R10, R51, R8, -0.36067417263984680176 ;  /* 0xbeb8aa49330a7423 */ /* 0x000fe20000010008 */
[C---:B------:R-:W-:Y:S01]  /*2740*/  FMUL R6, R68.reuse, R31 ;  /* 0x0000001f44067220 */ /* 0x040fe20000400000 */
[C---:B------:R-:W-:Y:S01]  /*2750*/  FMUL R38, R68.reuse, R30 ;  /* 0x0000001e44267220 */ /* 0x040fe20000400000 */
[C---:B------:R-:W-:Y:S01]  /*2760*/  FMUL R47, R68.reuse, R17 ;  /* 0x00000011442f7220 */ /* 0x040fe20000400000 */
[C---:B------:R-:W-:Y:S01]  /*2770*/  FMUL R41, R9.reuse, R53 ;  /* 0x0000003509297220 */ /* 0x040fe20000400000 */
[C---:B------:R-:W-:Y:S01]  /*2780*/  FMUL R62, R68.reuse, R50 ;  /* 0x00000032443e7220 */ /* 0x040fe20000400000 */
[----:B------:R-:W-:Y:S01]  /*2790*/  FMUL R28, R68, R43 ;  /* 0x0000002b441c7220 */ /* 0x000fe20000400000 */
[C---:B------:R-:W-:Y:S01]  /*27a0*/  FMUL R17, R9.reuse, R45 ;  /* 0x0000002d09117220 */ /* 0x040fe20000400000 */
[C---:B------:R-:W-:Y:S01]  /*27b0*/  FMUL R31, R9.reuse, R44 ;  /* 0x0000002c091f7220 */ /* 0x040fe20000400000 */
[C---:B------:R-:W-:Y:S01]  /*27c0*/  FMUL R30, R9.reuse, R14 ;  /* 0x0000000e091e7220 */ /* 0x040fe20000400000 */
[----:B------:R-:W-:Y:S01]  /*27d0*/  FFMA.FTZ R53, R54, R49, 0.20512372255325317383 ;  /* 0x3e520bf436357423 */ /* 0x000fe20000010031 */
[C---:B------:R-:W-:Y:S01]  /*27e0*/  FMUL R43, R9.reuse, R52 ;  /* 0x00000034092b7220 */ /* 0x040fe20000400000 */
        /* <DEDUP_REMOVED lines=9> */
[----:B------:R-:W-:Y:S01]  /*2880*/  FMUL R11, R68, R11 ;  /* 0x0000000b440b7220 */ /* 0x000fe20000400000 */
[----:B------:R-:W-:Y:S01]  /*2890*/  FMUL R9, R9, R25 ;  /* 0x0000001909097220 */ /* 0x000fe20000400000 */
[----:B------:R-:W-:Y:S01]  /*28a0*/  FFMA.FTZ R10, R51, R10, 0.48089820146560668945 ;  /* 0x3ef6384a330a7423 */ /* 0x000fe2000001000a */
[----:B------:R-:W0:Y:S01]  /*28b0*/  LDC R35, c[0x0][0x278] ;  /* 0x00009e00ff237b82 */ /* 0x000e220000000800 */
[----:B------:R-:W-:Y:S01]  /*28c0*/  F2FP.F16.F32.PACK_AB R8, R23, R42 ;  /* 0x0000002a1708723e */ /* 0x000fe200000000ff */
[----:B------:R-:W-:Y:S01]  /*28d0*/  FFMA.FTZ R53, R54, R53, -0.24046532809734344482 ;  /* 0xbe763c8b36357423 */ /* 0x000fe20000010035 */
[----:B------:R-:W-:Y:S01]  /*28e0*/  FFMA.FTZ R20, R51, R10, -0.72134751081466674805 ;  /* 0xbf38aa3b33147423 */ /* 0x000fe2000001000a */
[----:B------:R-:W-:Y:S01]  /*28f0*/  F2FP.F16.F32.PACK_AB R9, R22, R9 ;  /* 0x000000091609723e */ /* 0x000fe200000000ff */
[----:B------:R-:W-:Y:S01]  /*2900*/  @!P4 FMUL R19, R19, 16777216 ;  /* 0x4b8000001313c820 */ /* 0x000fe20000400000 */
[----:B------:R-:W-:Y:S01]  /*2910*/  F2FP.F16.F32.PACK_AB R10, R38, R47 ;  /* 0x0000002f260a723e */ /* 0x000fe200000000ff */
[----:B------:R-:W-:Y:S01]  /*2920*/  FFMA.FTZ R53, R54, R53, 0.28857114911079406738 ;  /* 0x3e93bf9936357423 */ /* 0x000fe20000010035 */
[----:B------:R-:W-:Y:S01]  /*2930*/  F2FP.F16.F32.PACK_AB R11, R6, R11 ;  /* 0x0000000b060b723e */ /* 0x000fe200000000ff */
[----:B------:R-:W-:Y:S01]  /*2940*/  FMUL R22, R51, R20 ;  /* 0x0000001433167220 */ /* 0x000fe20000400000 */
[----:B------:R-:W-:Y:S01]  /*2950*/  LEA R5, R5, UR7, 0x4 ;  /* 0x0000000705057c11 */ /* 0x000fe2000f8e20ff */
[----:B------:R-:W-:Y:S01]  /*2960*/  FFMA.FTZ R53, R54, R53, -0.36067417263984680176 ;  /* 0xbeb8aa4936357423 */ /* 0x000fe20000010035 */
[----:B------:R-:W-:Y:S01]  /*2970*/  ISETP.GE.U32.AND P1, PT, R13, 0x7f800000, PT ;  /* 0x7f8000000d00780c */ /* 0x000fe20003f26070 */
[----:B------:R-:W-:Y:S01]  /*2980*/  STSM.16.M88.4 [R37], R8 ;  /* 0x0000000825007844 */ /* 0x000fe20000000200 */
[----:B------:R-:W-:Y:S01]  /*2990*/  ISETP.GE.U32.AND P2, PT, R12, 0x7f800000, PT ;  /* 0x7f8000000c00780c */ /* 0x000fe20003f46070 */
[C---:B------:R-:W-:Y:S01]  /*29a0*/  FFMA.FTZ R53, R54.reuse, R53, 0.48089820146560668945 ;  /* 0x3ef6384a36357423 */ /* 0x040fe20000010035 */
[----:B------:R-:W-:Y:S01]  /*29b0*/  FMUL R22, R51, R22 ;  /* 0x0000001633167220 */ /* 0x000fe20000400000 */
[----:B------:R-:W-:Y:S01]  /*29c0*/  BAR.SYNC.DEFER_BLOCKING 0x0 ;  /* 0x0000000000007b1d */ /* 0x000fe20000010000 */
[----:B------:R-:W-:Y:S01]  /*29d0*/  FSETP.NEU.AND P0, PT, R13, RZ, PT ;  /* 0x000000ff0d00720b */ /* 0x000fe20003f0d000 */
[----:B------:R-:W-:Y:S01]  /*29e0*/  FFMA.FTZ R53, R54, R53, -0.72134751081466674805 ;  /* 0xbf38aa3b36357423 */ /* 0x000fe20000010035 */
[----:B------:R-:W-:Y:S01]  /*29f0*/  FFMA.FTZ R51, R51, 1.4426950216293334961, R22 ;  /* 0x3fb8aa3b33337823 */ /* 0x000fe20000010016 */
[----:B------:R-:W-:Y:S01]  /*2a00*/  F2FP.F16.F32.PACK_AB R15, R15, R16 ;  /* 0x000000100f0f723e */ /* 0x000fe200000000ff */
[----:B------:R-:W-:Y:S01]  /*2a10*/  FMUL R19, R68, R19 ;  /* 0x0000001344137220 */ /* 0x000fe20000400000 */
[----:B------:R-:W-:Y:S01]  /*2a20*/  FMUL R53, R54, R53 ;  /* 0x0000003536357220 */ /* 0x000fe20000400000 */
[----:B0-----:R-:W-:Y:S01]  /*2a30*/  IMAD R26, R2, R35, RZ ;  /* 0x00000023021a7224 */ /* 0x001fe200078e02ff */
[----:B------:R-:W-:Y:S01]  /*2a40*/  FSEL R2, RZ, -23, P3 ;  /* 0xc1b80000ff027808 */ /* 0x000fe20001800000 */
[----:B------:R-:W-:-:S02]  /*2a50*/  @P1 IMAD.MOV.U32 R40, RZ, RZ, 0x7f800000 ;  /* 0x7f800000ff281424 */ /* 0x000fc400078e00ff */
[C---:B------:R-:W-:Y:S01]  /*2a60*/  FMUL R53, R54.reuse, R53 ;  /* 0x0000003536357220 */ /* 0x040fe20000400000 */
[----:B------:R-:W-:Y:S01]  /*2a70*/  @P2 IMAD.MOV.U32 R47, RZ, RZ, 0x7f800000 ;  /* 0x7f800000ff2f2424 */ /* 0x000fe200078e00ff */
[----:B------:R-:W-:Y:S01]  /*2a80*/  F2FP.F16.F32.PACK_AB R16, R31, R50 ;  /* 0x000000321f10723e */ /* 0x000fe200000000ff */
[----:B------:R-:W-:Y:S01]  /*2a90*/  FFMA.FTZ R2, R27, 1.1920928955078125e-07, R2 ;  /* 0x340000001b027823 */ /* 0x000fe20000010002 */
[----:B------:R-:W-:Y:S01]  /*2aa0*/  FFMA.FTZ R53, R54, 1.4426950216293334961, R53 ;  /* 0x3fb8aa3b36357823 */ /* 0x000fe20000010035 */
[----:B------:R-:W-:Y:S01]  /*2ab0*/  F2FP.F16.F32.PACK_AB R17, R17, R30 ;  /* 0x0000001e1111723e */ /* 0x000fe200000000ff */
[----:B------:R-:W-:Y:S02]  /*2ac0*/  IMAD R64, R35, 0x2, R26 ;  /* 0x0000000223407824 */ /* 0x000fe400078e021a */
[----:B------:R-:W-:Y:S01]  /*2ad0*/  FADD R2, R2, R51 ;  /* 0x0000003302027221 */ /* 0x000fe20000000000 */
[----:B------:R-:W-:Y:S01]  /*2ae0*/  FADD R6, R24, R53 ;  /* 0x0000003518067221 */ /* 0x000fe20000000000 */
[----:B------:R-:W-:Y:S01]  /*2af0*/  @P1 FFMA.FTZ R6, R13, R40, +INF ;  /* 0x7f8000000d061423 */ /* 0x000fe20000010028 */
[C---:B------:R-:W-:Y:S01]  /*2b00*/  FSETP.NEU.AND P1, PT, R12.reuse, RZ, PT ;  /* 0x000000ff0c00720b */ /* 0x040fe20003f2d000 */
[----:B------:R-:W-:Y:S01]  /*2b10*/  @P2 FFMA.FTZ R2, R12, R47, +INF ;  /* 0x7f8000000c022423 */ /* 0x000fe2000001002f */
[----:B------:R-:W-:Y:S01]  /*2b20*/  F2FP.F16.F32.PACK_AB R13, R14, R45 ;  /* 0x0000002d0e0d723e */ /* 0x000fe200000000ff */
[----:B------:R-:W-:Y:S01]  /*2b30*/  IMAD R32, R35, 0x2, R64 ;  /* 0x0000000223207824 */ /* 0x000fe200078e0240 */
[----:B------:R-:W0:Y:S01]  /*2b40*/  LDS.128 R8, [R5] ;  /* 0x0000000005087984 */ /* 0x000e220000000c00 */
[----:B------:R-:W-:Y:S01]  /*2b50*/  F2FP.F16.F32.PACK_AB R12, R44, R49 ;  /* 0x000000312c0c723e */ /* 0x000fe200000000ff */
[----:B------:R-:W-:Y:S01]  /*2b60*/  @!P4 FMUL R18, R18, 16777216 ;  /* 0x4b8000001212c820 */ /* 0x000fe20000400000 */
[----:B------:R-:W-:Y:S01]  /*2b70*/  F2FP.F16.F32.PACK_AB R14, R29, R46 ;  /* 0x0000002e1d0e723e */ /* 0x000fe200000000ff */
[----:B------:R-:W-:Y:S01]  /*2b80*/  BAR.SYNC.DEFER_BLOCKING 0x0 ;  /* 0x0000000000007b1d */ /* 0x000fe20000010000 */
[----:B------:R-:W-:Y:S01]  /*2b90*/  F2FP.F16.F32.PACK_AB R19, R19, R28 ;  /* 0x0000001c1313723e */ /* 0x000fe200000000ff */
[----:B------:R-:W-:Y:S01]  /*2ba0*/  @!P4 FMUL R7, R7, 16777216 ;  /* 0x4b8000000707c820 */ /* 0x000fe20000400000 */
[----:B------:R-:W-:-:S02]  /*2bb0*/  IMAD R34, R35, 0x2, R32 ;  /* 0x0000000223227824 */ /* 0x000fc400078e0220 */
[C---:B------:R-:W-:Y:S01]  /*2bc0*/  FMUL R18, R68.reuse, R18 ;  /* 0x0000001244127220 */ /* 0x040fe20000400000 */
[----:B------:R-:W-:Y:S02]  /*2bd0*/  @!P4 FMUL R55, R55, 16777216 ;  /* 0x4b8000003737c820 */ /* 0x000fe40000400000 */
[----:B------:R-:W1:Y:S01]  /*2be0*/  LDC.64 R24, c[0x0][0x228] ;  /* 0x00008a00ff187b82 */ /* 0x000e620000000a00 */
[C---:B------:R-:W-:Y:S01]  /*2bf0*/  FMUL R7, R68.reuse, R7 ;  /* 0x0000000744077220 */ /* 0x040fe20000400000 */
[----:B------:R-:W-:Y:S01]  /*2c00*/  IMAD R70, R35, 0x2, R34 ;  /* 0x0000000223467824 */ /* 0x000fe200078e0222 */
[----:B------:R-:W-:Y:S01]  /*2c10*/  ULDC.64 UR4, c[0x0][0x270] ;  /* 0x00009c0000047ab9 */ /* 0x000fe20000000a00 */
[----:B------:R-:W-:Y:S01]  /*2c20*/  FMUL R27, R68, R55 ;  /* 0x00000037441b7220 */ /* 0x000fe20000400000 */
[----:B------:R-:W-:Y:S01]  /*2c30*/  UIMAD UR4, UR6, UR4, URZ ;  /* 0x00000004060472a4 */ /* 0x000fe2000f8e023f */
[----:B------:R-:W-:Y:S01]  /*2c40*/  F2FP.F16.F32.PACK_AB R18, R18, R7 ;  /* 0x000000071212723e */ /* 0x000fe200000000ff */
[----:B------:R-:W-:Y:S01]  /*2c50*/  IMAD R47, R3, UR5, RZ ;  /* 0x00000005032f7c24 */ /* 0x000fe2000f8e02ff */
[----:B------:R-:W-:Y:S01]  /*2c60*/  LEA R74, R35, R70, 0x1 ;  /* 0x00000046234a7211 */ /* 0x000fe200078e08ff */
[----:B------:R-:W-:Y:S01]  /*2c70*/  USHF.L.U32 UR5, UR4, 0x1, URZ ;  /* 0x0000000104057899 */ /* 0x000fe2000800063f */
[----:B------:R-:W-:-:S02]  /*2c80*/  FSEL R6, R6, -INF , P0 ;  /* 0xff80000006067808 */ /* 0x000fc40000000000 */
[----:B------:R-:W-:Y:S01]  /*2c90*/  SHF.L.U32 R67, R47, 0x1, RZ ;  /* 0x000000012f437819 */ /* 0x000fe200000006ff */
[----:B------:R-:W-:-:S04]  /*2ca0*/  IMAD R72, R35, 0x2, R74 ;  /* 0x0000000223487824 */ /* 0x000fc800078e024a */
[C---:B------:R-:W-:Y:S01]  /*2cb0*/  IMAD R33, R35.reuse, 0x2, R72 ;  /* 0x0000000223217824 */ /* 0x040fe200078e0248 */
[----:B------:R2:W-:Y:S03]  /*2cc0*/  STSM.16.M88.4 [R37], R12 ;  /* 0x0000000c25007844 */ /* 0x0005e60000000200 */
[----:B------:R-:W-:Y:S01]  /*2cd0*/  IMAD R23, R35, 0x2, R33 ;  /* 0x0000000223177824 */ /* 0x000fe200078e0221 */
[----:B------:R-:W-:Y:S01]  /*2ce0*/  BAR.SYNC.DEFER_BLOCKING 0x0 ;  /* 0x0000000000007b1d */ /* 0x000fe20000010000 */
[----:B-1----:R-:W-:Y:S01]  /*2cf0*/  IADD3 R67, P2, P3, R67, UR5, R24 ;  /* 0x0000000543437c10 */ /* 0x002fe2000fb5e018 */
[----:B------:R-:W-:Y:S01]  /*2d00*/  UIMAD.WIDE UR4, UR4, 0x2, URZ ;  /* 0x00000002040478a5 */ /* 0x000fe2000f8e023f */
[----:B------:R-:W-:-:S04]  /*2d10*/  IMAD.HI R24, R47, 0x2, RZ ;  /* 0x000000022f187827 */ /* 0x000fc800078e02ff */
[C---:B------:R-:W-:Y:S01]  /*2d20*/  IMAD R21, R35.reuse, 0x2, R23 ;  /* 0x0000000223157824 */ /* 0x040fe200078e0217 */
[----:B------:R-:W-:Y:S01]  /*2d30*/  IADD3.X R7, R24, UR5, R25, P2, P3 ;  /* 0x0000000518077c10 */ /* 0x000fe200097e6419 */
[----:B------:R-:W-:Y:S01]  /*2d40*/  ULDC UR4, c[0x0][0x27c] ;  /* 0x00009f0000047ab9 */ /* 0x000fe20000000800 */
[C---:B------:R-:W-:Y:S01]  /*2d50*/  LEA R68, P2, R26.reuse, R67, 0x1 ;  /* 0x000000431a447211 */ /* 0x040fe200078408ff */
[----:B------:R-:W-:Y:S01]  /*2d60*/  IMAD R20, R35, 0x2, R21 ;  /* 0x0000000223147824 */ /* 0x000fe200078e0215 */
[----:B--2---:R-:W-:Y:S01]  /*2d70*/  F2FP.F16.F32.PACK_AB R15, R27, R60 ;  /* 0x0000003c1b0f723e */ /* 0x004fe200000000ff */
[----:B------:R-:W-:Y:S01]  /*2d80*/  UIMAD UR4, UR6, UR4, URZ ;  /* 0x00000004060472a4 */ /* 0x000fe2000f8e023f */
[----:B------:R-:W-:Y:S02]  /*2d90*/  LEA.HI.X.SX32 R69, R26, R7, 0x1, P2 ;  /* 0x000000071a457211 */ /* 0x000fe400010f0eff */
[----:B------:R-:W-:Y:S01]  /*2da0*/  LEA R22, R35, R20, 0x1 ;  /* 0x0000001423167211 */ /* 0x000fe200078e08ff */
[----:B------:R-:W-:Y:S01]  /*2db0*/  USHF.L.U32 UR6, UR4, 0x2, URZ ;  /* 0x0000000204067899 */ /* 0x000fe2000800063f */
[----:B------:R-:W-:Y:S01]  /*2dc0*/  F2FP.F16.F32.PACK_AB R12, R43, R66 ;  /* 0x000000422b0c723e */ /* 0x000fe200000000ff */
[----:B------:R-:W-:Y:S01]  /*2dd0*/  UIMAD.WIDE UR4, UR4, 0x4, URZ ;  /* 0x00000004040478a5 */ /* 0x000fe2000f8e023f */
[----:B------:R-:W-:Y:S01]  /*2de0*/  F2FP.F16.F32.PACK_AB R13, R41, R58 ;  /* 0x0000003a290d723e */ /* 0x000fe200000000ff */
[----:B------:R-:W-:Y:S01]  /*2df0*/  IMAD R36, R35, 0x2, R22 ;  /* 0x0000000223247824 */ /* 0x000fe200078e0216 */
[----:B------:R-:W-:Y:S01]  /*2e00*/  F2FP.F16.F32.PACK_AB R14, R39, R62 ;  /* 0x0000003e270e723e */ /* 0x000fe200000000ff */
[----:B------:R-:W1:Y:S01]  /*2e10*/  LDS.128 R28, [R5] ;  /* 0x00000000051c7984 */ /* 0x000e620000000c00 */
[----:B0-----:R-:W-:Y:S01]  /*2e20*/  PRMT R39, R8, 0x7632, R39 ;  /* 0x0000763208277816 */ /* 0x001fe20000000027 */
[----:B------:R-:W-:Y:S01]  /*2e30*/  IMAD R38, R35, 0x2, R36 ;  /* 0x0000000223267824 */ /* 0x000fe200078e0224 */
[----:B------:R-:W-:Y:S01]  /*2e40*/  PRMT R41, R10, 0x7632, R41 ;  /* 0x000076320a297816 */ /* 0x000fe20000000029 */
[----:B------:R-:W-:Y:S01]  /*2e50*/  BAR.SYNC.DEFER_BLOCKING 0x0 ;  /* 0x0000000000007b1d */ /* 0x000fe20000010000 */
[----:B------:R-:W-:Y:S01]  /*2e60*/  PRMT R57, R11, 0x7632, R57 ;  /* 0x000076320b397816 */ /* 0x000fe20000000039 */
[----:B------:R-:W-:-:S04]  /*2e70*/  IMAD R40, R35, 0x2, R38 ;  /* 0x0000000223287824 */ /* 0x000fc800078e0226 */
[----:B------:R-:W-:-:S04]  /*2e80*/  IMAD R42, R35, 0x2, R40 ;  /* 0x00000002232a7824 */ /* 0x000fc800078e0228 */
[----:B------:R-:W-:-:S04]  /*2e90*/  IMAD R44, R35, 0x2, R42 ;  /* 0x00000002232c7824 */ /* 0x000fc800078e022a */
[----:B------:R-:W-:-:S04]  /*2ea0*/  IMAD R46, R35, 0x2, R44 ;  /* 0x00000002232e7824 */ /* 0x000fc800078e022c */
[----:B------:R-:W-:-:S04]  /*2eb0*/  IMAD R48, R35, 0x2, R46 ;  /* 0x0000000223307824 */ /* 0x000fc800078e022e */
[C---:B------:R-:W-:Y:S01]  /*2ec0*/  IMAD R50, R35.reuse, 0x2, R48 ;  /* 0x0000000223327824 */ /* 0x040fe200078e0230 */
[----:B------:R0:W-:Y:S03]  /*2ed0*/  STSM.16.M88.4 [R37], R16 ;  /* 0x0000001025007844 */ /* 0x0001e60000000200 */
[C---:B------:R-:W-:Y:S01]  /*2ee0*/  IMAD R52, R35.reuse, 0x2, R50 ;  /* 0x0000000223347824 */ /* 0x040fe200078e0232 */
[----:B------:R-:W-:Y:S03]  /*2ef0*/  BAR.SYNC.DEFER_BLOCKING 0x0 ;  /* 0x0000000000007b1d */ /* 0x000fe60000010000 */
[----:B------:R-:W-:-:S04]  /*2f00*/  IMAD R54, R35, 0x2, R52 ;  /* 0x0000000223367824 */ /* 0x000fc800078e0234 */
[----:B------:R-:W-:-:S04]  /*2f10*/  IMAD R58, R35, 0x2, R54 ;  /* 0x00000002233a7824 */ /* 0x000fc800078e0236 */
[C---:B------:R-:W-:Y:S01]  /*2f20*/  IMAD R60, R35.reuse, 0x2, R58 ;  /* 0x00000002233c7824 */ /* 0x040fe200078e023a */
[-C--:B0-----:R-:W-:Y:S02]  /*2f30*/  LEA R16, P3, R64, R67.reuse, 0x1 ;  /* 0x0000004340107211 */ /* 0x081fe400078608ff */
[----:B------:R-:W-:Y:S01]  /*2f40*/  LEA R18, P4, R32, R67, 0x1 ;  /* 0x0000004320127211 */ /* 0x000fe200078808ff */
[C---:B------:R-:W-:Y:S01]  /*2f50*/  IMAD R62, R35.reuse, 0x2, R60 ;  /* 0x00000002233e7824 */ /* 0x040fe200078e023c */
[-C--:B------:R-:W-:Y:S02]  /*2f60*/  LEA.HI.X.SX32 R17, R64, R7.reuse, 0x1, P3 ;  /* 0x0000000740117211 */ /* 0x080fe400018f0eff */
[----:B------:R-:W-:Y:S01]  /*2f70*/  LEA.HI.X.SX32 R19, R32, R7, 0x1, P4 ;  /* 0x0000000720137211 */ /* 0x000fe200020f0eff */
[C---:B------:R-:W-:Y:S01]  /*2f80*/  IMAD R64, R35.reuse, 0x2, R62 ;  /* 0x0000000223407824 */ /* 0x040fe200078e023e */
[----:B------:R-:W0:Y:S04]  /*2f90*/  LDS.128 R24, [R5] ;  /* 0x0000000005187984 */ /* 0x000e280000000c00 */
[C---:B------:R-:W-:Y:S01]  /*2fa0*/  LEA R66, R35.reuse, R64, 0x1 ;  /* 0x0000004023427211 */ /* 0x040fe200078e08ff */
[----:B------:R-:W-:Y:S04]  /*2fb0*/  BAR.SYNC.DEFER_BLOCKING 0x0 ;  /* 0x0000000000007b1d */ /* 0x000fe80000010000 */
[----:B------:R-:W-:-:S02]  /*2fc0*/  IMAD R32, R35, 0x2, R66 ;  /* 0x0000000223207824 */ /* 0x000fc400078e0242 */
[----:B------:R2:W-:Y:S02]  /*2fd0*/  STSM.16.M88.4 [R37], R12 ;  /* 0x0000000c25007844 */ /* 0x0005e40000000200 */
[----:B------:R-:W-:Y:S01]  /*2fe0*/  BAR.SYNC.DEFER_BLOCKING 0x0 ;  /* 0x0000000000007b1d */ /* 0x000fe20000010000 */
[-C--:B--2---:R-:W-:Y:S02]  /*2ff0*/  LEA R12, P2, R34, R67.reuse, 0x1 ;  /* 0x00000043220c7211 */ /* 0x084fe400078408ff */
[----:B------:R-:W-:Y:S02]  /*3000*/  LEA R14, P3, R70, R67, 0x1 ;  /* 0x00000043460e7211 */ /* 0x000fe400078608ff */
[-C--:B------:R-:W-:Y:S01]  /*3010*/  LEA.HI.X.SX32 R13, R34, R7.reuse, 0x1, P2 ;  /* 0x00000007220d7211 */ /* 0x080fe200010f0eff */
[----:B------:R-:W-:Y:S01]  /*3020*/  IMAD R34, R35, 0x2, R32 ;  /* 0x0000000223227824 */ /* 0x000fe200078e0220 */
[----:B------:R-:W-:Y:S02]  /*3030*/  LEA.HI.X.SX32 R15, R70, R7, 0x1, P3 ;  /* 0x00000007460f7211 */ /* 0x000fe400018f0eff */
[----:B------:R-:W-:Y:S01]  /*3040*/  PRMT R37, R9, 0x7632, R37 ;  /* 0x0000763209257816 */ /* 0x000fe20000000025 */
[----:B------:R-:W-:Y:S01]  /*3050*/  IMAD R70, R35, 0x2, R34 ;  /* 0x0000000223467824 */ /* 0x000fe200078e0222 */
[----:B------:R-:W-:Y:S04]  /*3060*/  STG.E.U16 desc[UR20][R68.64], R8 ;  /* 0x0000000844007986 */ /* 0x000fe8000c101514 */
[----:B------:R2:W-:Y:S04]  /*3070*/  STG.E.U16 desc[UR20][R16.64], R9 ;  /* 0x0000000910007986 */ /* 0x0005e8000c101514 */
[----:B------:R3:W-:Y:S04]  /*3080*/  STG.E.U16 desc[UR20][R18.64], R10 ;  /* 0x0000000a12007986 */ /* 0x0007e8000c101514 */
[----:B------:R-:W-:Y:S01]  /*3090*/  STG.E.U16 desc[UR20][R12.64], R11 ;  /* 0x0000000b0c007986 */ /* 0x000fe2000c101514 */
[----:B--2---:R-:W-:-:S03]  /*30a0*/  LEA R16, P2, R74, R67, 0x1 ;  /* 0x000000434a107211 */ /* 0x004fc600078408ff */
[----:B------:R2:W-:Y:S01]  /*30b0*/  STG.E.U16 desc[UR20][R14.64], R39 ;  /* 0x000000270e007986 */ /* 0x0005e2000c101514 */
[----:B---3--:R-:W-:Y:S02]  /*30c0*/  LEA R18, P4, R72, R67, 0x1 ;  /* 0x0000004348127211 */ /* 0x008fe400078808ff */
[-C--:B------:R-:W-:Y:S01]  /*30d0*/  LEA.HI.X.SX32 R17, R74, R7.reuse, 0x1, P2 ;  /* 0x000000074a117211 */ /* 0x080fe200010f0eff */
[----:B------:R-:W-:Y:S01]  /*30e0*/  IMAD R74, R35, 0x2, R70 ;  /* 0x00000002234a7824 */ /* 0x000fe200078e0246 */
[----:B------:R-:W-:Y:S02]  /*30f0*/  LEA.HI.X.SX32 R19, R72, R7, 0x1, P4 ;  /* 0x0000000748137211 */ /* 0x000fe400020f0eff */
[-C--:B------:R-:W-:Y:S01]  /*3100*/  LEA R68, P2, R33, R67.reuse, 0x1 ;  /* 0x0000004321447211 */ /* 0x080fe200078408ff */
[----:B------:R3:W-:Y:S01]  /*3110*/  STG.E.U16 desc[UR20][R16.64], R37 ;  /* 0x0000002510007986 */ /* 0x0007e2000c101514 */
[----:B------:R-:W-:Y:S01]  /*3120*/  LEA R72, P3, R23, R67, 0x1 ;  /* 0x0000004317487211 */ /* 0x000fe200078608ff */
[----:B------:R-:W-:Y:S01]  /*3130*/  IMAD R76, R35, 0x2, R74 ;  /* 0x00000002234c7824 */ /* 0x000fe200078e024a */
[-C--:B------:R-:W-:Y:S01]  /*3140*/  LEA.HI.X.SX32 R69, R33, R7.reuse, 0x1, P2 ;  /* 0x0000000721457211 */ /* 0x080fe200010f0eff */
[----:B------:R4:W-:Y:S01]  /*3150*/  STG.E.U16 desc[UR20][R18.64], R41 ;  /* 0x0000002912007986 */ /* 0x0009e2000c101514 */
[----:B------:R-:W-:-:S02]  /*3160*/  LEA.HI.X.SX32 R73, R23, R7, 0x1, P3 ;  /* 0x0000000717497211 */ /* 0x000fc400018f0eff */
[CC--:B--2---:R-:W-:Y:S01]  /*3170*/  LEA R14, P2, R36.reuse, R67.reuse, 0x1 ;  /* 0x00000043240e7211 */ /* 0x0c4fe200078408ff */
[----:B------:R-:W-:Y:S01]  /*3180*/  STG.E.U16 desc[UR20][R68.64], R57 ;  /* 0x0000003944007986 */ /* 0x000fe2000c101514 */
[----:B------:R-:W-:Y:S02]  /*3190*/  LEA R8, P4, R21, R67, 0x1 ;  /* 0x0000004315087211 */ /* 0x000fe400078808ff */
[----:B------:R-:W-:Y:S01]  /*31a0*/  LEA.HI.X.SX32 R15, R36, R7, 0x1, P2 ;  /* 0x00000007240f7211 */ /* 0x000fe200010f0eff */
[----:B-1----:R-:W-:Y:S01]  /*31b0*/  STG.E.U16 desc[UR20][R72.64], R28 ;  /* 0x0000001c48007986 */ /* 0x002fe2000c101514 */
[-C--:B---3--:R-:W-:Y:S02]  /*31c0*/  LEA R16, P3, R38, R67.reuse, 0x1 ;  /* 0x0000004326107211 */ /* 0x088fe400078608ff */
[----:B------:R-:W-:Y:S02]  /*31d0*/  LEA R36, P2, R46, R67, 0x1 ;  /* 0x000000432e247211 */ /* 0x000fe400078408ff */
[----:B------:R-:W-:-:S02]  /*31e0*/  LEA.HI.X.SX32 R17, R38, R7, 0x1, P3 ;  /* 0x0000000726117211 */ /* 0x000fc400018f0eff */
[----:B------:R-:W-:Y:S02]  /*31f0*/  LEA R38, P3, R48, R67, 0x1 ;  /* 0x0000004330267211 */ /* 0x000fe400078608ff */
[-C--:B------:R-:W-:Y:S02]  /*3200*/  LEA.HI.X.SX32 R37, R46, R7.reuse, 0x1, P2 ;  /* 0x000000072e257211 */ /* 0x080fe400010f0eff */
[----:B------:R-:W-:Y:S02]  /*3210*/  LEA.HI.X.SX32 R39, R48, R7, 0x1, P3 ;  /* 0x0000000730277211 */ /* 0x000fe400018f0eff */
[-C--:B------:R-:W-:Y:S02]  /*3220*/  LEA R46, P2, R58, R67.reuse, 0x1 ;  /* 0x000000433a2e7211 */ /* 0x080fe400078408ff */
[----:B------:R-:W-:Y:S02]  /*3230*/  LEA R48, P3, R60, R67, 0x1 ;  /* 0x000000433c307211 */ /* 0x000fe400078608ff */
[----:B------:R-:W-:-:S02]  /*3240*/  LEA.HI.X.SX32 R47, R58, R7, 0x1, P2 ;  /* 0x000000073a2f7211 */ /* 0x000fc400010f0eff */
[----:B------:R-:W-:Y:S02]  /*3250*/  LEA.HI.X.SX32 R49, R60, R7, 0x1, P3 ;  /* 0x000000073c317211 */ /* 0x000fe400018f0eff */
[-C--:B------:R-:W-:Y:S02]  /*3260*/  LEA R58, P2, R32, R67.reuse, 0x1 ;  /* 0x00000043203a7211 */ /* 0x080fe400078408ff */
[-C--:B------:R-:W-:Y:S02]  /*3270*/  LEA R60, P3, R34, R67.reuse, 0x1 ;  /* 0x00000043223c7211 */ /* 0x080fe400078608ff */
[-C--:B------:R-:W-:Y:S02]  /*3280*/  LEA R10, P5, R20, R67.reuse, 0x1 ;  /* 0x00000043140a7211 */ /* 0x080fe400078a08ff */
[----:B------:R-:W-:Y:S02]  /*3290*/  LEA R12, P6, R22, R67, 0x1 ;  /* 0x00000043160c7211 */ /* 0x000fe400078c08ff */
[----:B------:R-:W-:-:S02]  /*32a0*/  LEA.HI.X.SX32 R59, R32, R7, 0x1, P2 ;  /* 0x00000007203b7211 */ /* 0x000fc400010f0eff */
[-C--:B------:R-:W-:Y:S02]  /*32b0*/  LEA.HI.X.SX32 R61, R34, R7.reuse, 0x1, P3 ;  /* 0x00000007223d7211 */ /* 0x080fe400018f0eff */
[----:B------:R-:W1:Y:S01]  /*32c0*/  LDS.128 R32, [R5] ;  /* 0x0000000005207984 */ /* 0x000e620000000c00 */
[-C--:B------:R-:W-:Y:S02]  /*32d0*/  LEA.HI.X.SX32 R9, R21, R7.reuse, 0x1, P4 ;  /* 0x0000000715097211 */ /* 0x080fe400020f0eff */
[-C--:B------:R-:W-:Y:S02]  /*32e0*/  LEA.HI.X.SX32 R11, R20, R7.reuse, 0x1, P5 ;  /* 0x00000007140b7211 */ /* 0x080fe400028f0eff */
[----:B------:R-:W-:Y:S01]  /*32f0*/  LEA.HI.X.SX32 R13, R22, R7, 0x1, P6 ;  /* 0x00000007160d7211 */ /* 0x000fe200030f0eff */
[----:B------:R2:W-:Y:S01]  /*3300*/  STG.E.U16 desc[UR20][R8.64], R29 ;  /* 0x0000001d08007986 */ /* 0x0005e2000c101514 */
[-C--:B----4-:R-:W-:Y:S02]  /*3310*/  LEA R18, P4, R40, R67.reuse, 0x1 ;  /* 0x0000004328127211 */ /* 0x090fe400078808ff */
[-C--:B------:R-:W-:Y:S01]  /*3320*/  LEA R20, P5, R42, R67.reuse, 0x1 ;  /* 0x000000432a147211 */ /* 0x080fe200078a08ff */
[----:B------:R3:W-:Y:S01]  /*3330*/  STG.E.U16 desc[UR20][R10.64], R30 ;  /* 0x0000001e0a007986 */ /* 0x0007e2000c101514 */
[----:B------:R-:W-:-:S02]  /*3340*/  LEA R22, P6, R44, R67, 0x1 ;  /* 0x000000432c167211 */ /* 0x000fc400078c08ff */
[-C--:B------:R-:W-:Y:S01]  /*3350*/  LEA.HI.X.SX32 R19, R40, R7.reuse, 0x1, P4 ;  /* 0x0000000728137211 */ /* 0x080fe200020f0eff */
[----:B------:R4:W-:Y:S01]  /*3360*/  STG.E.U16 desc[UR20][R12.64], R31 ;  /* 0x0000001f0c007986 */ /* 0x0009e2000c101514 */
[-C--:B------:R-:W-:Y:S02]  /*3370*/  LEA.HI.X.SX32 R21, R42, R7.reuse, 0x1, P5 ;  /* 0x000000072a157211 */ /* 0x080fe400028f0eff */
[----:B------:R-:W-:Y:S02]  /*3380*/  LEA.HI.X.SX32 R23, R44, R7, 0x1, P6 ;  /* 0x000000072c177211 */ /* 0x000fe400030f0eff */
[-C--:B------:R-:W-:Y:S02]  /*3390*/  LEA R40, P4, R50, R67.reuse, 0x1 ;  /* 0x0000004332287211 */ /* 0x080fe400078808ff */
[-C--:B------:R-:W-:Y:S02]  /*33a0*/  LEA R42, P5, R52, R67.reuse, 0x1 ;  /* 0x00000043342a7211 */ /* 0x080fe400078a08ff */
[----:B------:R-:W-:-:S02]  /*33b0*/  LEA R44, P6, R54, R67, 0x1 ;  /* 0x00000043362c7211 */ /* 0x000fc400078c08ff */
[-C--:B------:R-:W-:Y:S02]  /*33c0*/  LEA.HI.X.SX32 R41, R50, R7.reuse, 0x1, P4 ;  /* 0x0000000732297211 */ /* 0x080fe400020f0eff */
        /* <DEDUP_REMOVED lines=14> */
[----:B------:R-:W-:Y:S02]  /*34b0*/  PRMT R7, R28, 0x7632, R7 ;  /* 0x000076321c077816 */ /* 0x000fe40000000007 */
[----:B--2---:R-:W-:Y:S02]  /*34c0*/  PRMT R9, R29, 0x7632, R9 ;  /* 0x000076321d097816 */ /* 0x004fe40000000009 */
[----:B---3--:R-:W-:Y:S01]  /*34d0*/  PRMT R11, R30, 0x7632, R11 ;  /* 0x000076321e0b7816 */ /* 0x008fe2000000000b */
[----:B------:R2:W-:Y:S01]  /*34e0*/  STG.E.U16 desc[UR20][R14.64], R7 ;  /* 0x000000070e007986 */ /* 0x0005e2000c101514 */
[----:B------:R-:W-:-:S02]  /*34f0*/  PRMT R69, R31, 0x7632, R69 ;  /* 0x000076321f457816 */ /* 0x000fc40000000045 */
[----:B0-----:R-:W-:Y:S01]  /*3500*/  PRMT R5, R25, 0x7632, R5 ;  /* 0x0000763219057816 */ /* 0x001fe20000000005 */
[----:B------:R0:W-:Y:S01]  /*3510*/  STG.E.U16 desc[UR20][R16.64], R9 ;  /* 0x0000000910007986 */ /* 0x0001e2000c101514 */
[----:B------:R-:W-:Y:S02]  /*3520*/  PRMT R8, R27, 0x7632, R8 ;  /* 0x000076321b087816 */ /* 0x000fe40000000008 */
[----:B-1----:R-:W-:Y:S01]  /*3530*/  PRMT R30, R32, 0x7632, R30 ;  /* 0x00007632201e7816 */ /* 0x002fe2000000001e */
[----:B------:R1:W-:Y:S01]  /*3540*/  STG.E.U16 desc[UR20][R18.64], R11 ;  /* 0x0000000b12007986 */ /* 0x0003e2000c101514 */
[----:B----4-:R-:W-:Y:S02]  /*3550*/  PRMT R31, R33, 0x7632, R31 ;  /* 0x00007632211f7816 */ /* 0x010fe4000000001f */
[----:B------:R-:W-:Y:S01]  /*3560*/  LOP3.LUT P2, RZ, R4, 0x80, RZ, 0xc0, !PT ;  /* 0x0000008004ff7812 */ /* 0x000fe2000784c0ff */
[----:B------:R3:W-:Y:S01]  /*3570*/  STG.E.U16 desc[UR20][R20.64], R69 ;  /* 0x0000004514007986 */ /* 0x0007e2000c101514 */
[----:B--2---:R-:W-:-:S03]  /*3580*/  PRMT R7, R34, 0x7632, R7 ;  /* 0x0000763222077816 */ /* 0x004fc60000000007 */
[----:B------:R2:W-:Y:S01]  /*3590*/  STG.E.U16 desc[UR20][R22.64], R24 ;  /* 0x0000001816007986 */ /* 0x0005e2000c101514 */
[----:B0-----:R-:W-:-:S03]  /*35a0*/  PRMT R9, R35, 0x7632, R9 ;  /* 0x0000763223097816 */ /* 0x001fc60000000009 */
[----:B------:R-:W-:Y:S01]  /*35b0*/  STG.E.U16 desc[UR20][R36.64], R25 ;  /* 0x0000001924007986 */ /* 0x000fe2000c101514 */
[----:B-1----:R-:W0:Y:S01]  /*35c0*/  LDC.64 R10, c[0x0][0x230] ;  /* 0x00008c00ff0a7b82 */ /* 0x002e220000000a00 */
[----:B---3--:R-:W-:Y:S02]  /*35d0*/  PRMT R21, R24, 0x7632, R21 ;  /* 0x0000763218157816 */ /* 0x008fe40000000015 */
[----:B------:R-:W-:Y:S01]  /*35e0*/  STG.E.U16 desc[UR20][R38.64], R26 ;  /* 0x0000001a26007986 */ /* 0x000fe2000c101514 */
[----:B--2---:R-:W-:-:S03]  /*35f0*/  PRMT R23, R26, 0x7632, R23 ;  /* 0x000076321a177816 */ /* 0x004fc60000000017 */
[----:B------:R-:W-:Y:S04]  /*3600*/  STG.E.U16 desc[UR20][R40.64], R27 ;  /* 0x0000001b28007986 */ /* 0x000fe8000c101514 */
[----:B------:R-:W-:Y:S04]  /*3610*/  STG.E.U16 desc[UR20][R42.64], R21 ;  /* 0x000000152a007986 */ /* 0x000fe8000c101514 */
[----:B------:R1:W-:Y:S04]  /*3620*/  STG.E.U16 desc[UR20][R44.64], R5 ;  /* 0x000000052c007986 */ /* 0x0003e8000c101514 */
[----:B------:R-:W-:Y:S04]  /*3630*/  STG.E.U16 desc[UR20][R46.64], R23 ;  /* 0x000000172e007986 */ /* 0x000fe8000c101514 */
[----:B------:R2:W-:Y:S04]  /*3640*/  STG.E.U16 desc[UR20][R48.64], R8 ;  /* 0x0000000830007986 */ /* 0x0005e8000c101514 */
[----:B------:R-:W-:Y:S01]  /*3650*/  STG.E.U16 desc[UR20][R50.64], R32 ;  /* 0x0000002032007986 */ /* 0x000fe2000c101514 */
[----:B-1----:R-:W-:-:S03]  /*3660*/  FSEL R5, R2, -INF , P1 ;  /* 0xff80000002057808 */ /* 0x002fc60000800000 */
[----:B------:R-:W-:Y:S02]  /*3670*/  STG.E.U16 desc[UR20][R52.64], R33 ;  /* 0x0000002134007986 */ /* 0x000fe4000c101514 */
[----:B------:R-:W-:Y:S02]  /*3680*/  FFMA R5, R5, 0.69314718246459960938, R56 ;  /* 0x3f31721805057823 */ /* 0x000fe40000000038 */
[----:B------:R-:W-:Y:S01]  /*3690*/  STG.E.U16 desc[UR20][R54.64], R34 ;  /* 0x0000002236007986 */ /* 0x000fe2000c101514 */
[----:B--2---:R-:W-:Y:S02]  /*36a0*/  IMAD.SHL.U32 R8, R4, 0x2, RZ ;  /* 0x0000000204087824 */ /* 0x004fe400078e00ff */
[----:B------:R-:W-:Y:S01]  /*36b0*/  FFMA R4, R6, 0.69314718246459960938, R71 ;  /* 0x3f31721806047823 */ /* 0x000fe20000000047 */
[----:B------:R-:W-:Y:S01]  /*36c0*/  IMAD.HI R6, R3, 0x4, RZ ;  /* 0x0000000403067827 */ /* 0x000fe200078e02ff */
[----:B------:R-:W-:Y:S01]  /*36d0*/  STG.E.U16 desc[UR20][R58.64], R35 ;  /* 0x000000233a007986 */ /* 0x000fe2000c101514 */
[----:B------:R-:W-:-:S03]  /*36e0*/  LOP3.LUT R8, R8, 0x1f8, RZ, 0xc0, !PT ;  /* 0x000001f808087812 */ /* 0x000fc600078ec0ff */
[----:B------:R-:W-:Y:S04]  /*36f0*/  STG.E.U16 desc[UR20][R60.64], R30 ;  /* 0x0000001e3c007986 */ /* 0x000fe8000c101514 */
[----:B------:R-:W-:Y:S04]  /*3700*/  STG.E.U16 desc[UR20][R62.64], R31 ;  /* 0x0000001f3e007986 */ /* 0x000fe8000c101514 */
[----:B------:R1:W-:Y:S04]  /*3710*/  STG.E.U16 desc[UR20][R64.64], R7 ;  /* 0x0000000740007986 */ /* 0x0003e8000c101514 */
[----:B------:R2:W-:Y:S01]  /*3720*/  STG.E.U16 desc[UR20][R66.64], R9 ;  /* 0x0000000942007986 */ /* 0x0005e2000c101514 */
[----:B------:R-:W-:Y:S01]  /*3730*/  BAR.SYNC.DEFER_BLOCKING 0x0 ;  /* 0x0000000000007b1d */ /* 0x000fe20000010000 */
[----:B-1----:R-:W-:-:S05]  /*3740*/  IMAD.SHL.U32 R7, R3, 0x4, RZ ;  /* 0x0000000403077824 */ /* 0x002fca00078e00ff */
[----:B0-----:R-:W-:-:S04]  /*3750*/  IADD3 R2, P0, P1, R7, UR6, R10 ;  /* 0x0000000607027c10 */ /* 0x001fc8000f91e00a */
[----:B------:R-:W-:Y:S01]  /*3760*/  IADD3.X R3, R6, UR5, R11, P0, P1 ;  /* 0x0000000506037c10 */ /* 0x000fe200087e240b */
[----:B------:R2:W-:Y:S01]  /*3770*/  STS.64 [R8+UR7], R4 ;  /* 0x0000000408007988 */ /* 0x0005e20008000a07 */
[----:B------:R-:W-:Y:S06]  /*3780*/  BAR.SYNC.DEFER_BLOCKING 0x0 ;  /* 0x0000000000007b1d */ /* 0x000fec0000010000 */
[----:B------:R-:W-:Y:S05]  /*3790*/  @P2 EXIT ;  /* 0x000000000000294d */ /* 0x000fea0003800000 */
[----:B--2---:R-:W0:Y:S04]  /*37a0*/  LDS R5, [R0] ;  /* 0x0000000000057984 */ /* 0x004e280000000800 */
[----:B0-----:R-:W-:Y:S01]  /*37b0*/  STG.E desc[UR20][R2.64], R5 ;  /* 0x0000000502007986 */ /* 0x001fe2000c101914 */
[----:B------:R-:W-:Y:S05]  /*37c0*/  EXIT ;  /* 0x000000000000794d */ /* 0x000fea0003800000 */
.L_x_2:
[----:B------:R-:W-:-:S00]  /*37d0*/  BRA `(.L_x_2) ;  /* 0xfffffffc00fc7947 */ /* 0x000fc0000383ffff */
[----:B------:R-:W-:-:S00]  /*37e0*/  NOP ;  /* 0x0000000000007918 */ /* 0x000fc00000000000 */
        /* <DEDUP_REMOVED lines=9> */
.L_x_3:


//--------------------- .nv.global.init           --------------------------
	.section	.nv.global.init,"aw",@progbits
.nv.global.init:
	.type		_$_str,@object
	.size		_$_str,(.L_0 - _$_str)
_$_str:
        /*0000*/ 	.byte	0x5f, 0x5f, 0x43, 0x55, 0x44, 0x41, 0x5f, 0x46, 0x54, 0x5a, 0x00
.L_0:


//--------------------- .nv.shared.attn_fwd       --------------------------
	.section	.nv.shared.attn_fwd,"aw",@nobits
	.sectionflags	@""
	.align	16
	.zero		1024


//--------------------- .nv.shared.reserved.0     --------------------------
	.section	.nv.shared.reserved.0,"aw",@nobits
	.weak		__nv_reservedSMEM_offset_0_alias
	.size		__nv_reservedSMEM_offset_0_alias, 0, 0
	.other		__nv_reservedSMEM_offset_0_alias,@"STO_CUDA_RESERVED_SHARED STV_DEFAULT"
__nv_reservedSMEM_offset_0_alias:
	.zero		0


//--------------------- .nv.constant0.attn_fwd    --------------------------
	.section	.nv.constant0.attn_fwd,"a",@progbits
	.sectionflags	@""
	.align	4
.nv.constant0.attn_fwd:
	.zero		664


//--------------------- SYMBOLS --------------------------

	.type		.nv.reservedSmem.offset0,@object
	.size		.nv.reservedSmem.offset0,0x4
